def attn_fwd(
    Q,
    K,
    V,
    Out,
    Lse,
    sm_scale,
    stride_qz,
    stride_qh,
    stride_qm,
    stride_qk,
    stride_kz,
    stride_kh,
    stride_kn,
    stride_kk,
    stride_vz,
    stride_vh,
    stride_vn,
    stride_vk,
    stride_oz,
    stride_oh,
    stride_om,
    stride_ok,
    seqlen_q,
    seqlen_k,
    BLOCK_M: tl.constexpr,
    BLOCK_N: tl.constexpr,
    HEAD_DIM: tl.constexpr,
    CAUSAL: tl.constexpr,
):
    start_m = tl.program_id(0)
    off_hz = tl.program_id(1)
    q_off = off_hz * stride_qh
    k_off = off_hz * stride_kh
    v_off = off_hz * stride_vh
    offs_m = start_m * BLOCK_M + tl.arange(0, BLOCK_M)
    offs_d = tl.arange(0, HEAD_DIM)
    offs_n = tl.arange(0, BLOCK_N)
    q_ptrs = Q + q_off + offs_m[:, None] * stride_qm + offs_d[None, :] * stride_qk
    k_ptrs = K + k_off + offs_d[:, None] * stride_kk + offs_n[None, :] * stride_kn
    v_ptrs = V + v_off + offs_n[:, None] * stride_vn + offs_d[None, :] * stride_vk
    m_i = tl.full([BLOCK_M], float("-inf"), dtype=tl.float32)
    l_i = tl.zeros([BLOCK_M], dtype=tl.float32) + 1.0
    acc = tl.zeros([BLOCK_M, HEAD_DIM], dtype=tl.float32)
    q = tl.load(q_ptrs)
    acc, l_i, m_i = _attn_fwd_inner(
        acc,
        l_i,
        m_i,
        q,
        k_ptrs,
        v_ptrs,
        sm_scale,
        stride_kn,
        stride_vn,
        start_m,
        seqlen_k,
        BLOCK_M,
        BLOCK_N,
        HEAD_DIM,
        CAUSAL,
    )
    acc = acc / l_i[:, None]
    lse = m_i + tl.math.log2(l_i) / 1.4426950408889634
    o_ptrs = (
        Out
        + off_hz * stride_oh
        + offs_m[:, None] * stride_om
        + offs_d[None, :] * stride_ok
    )
    tl.store(o_ptrs, acc.to(Out.dtype.element_ty))
    tl.store(Lse + off_hz * seqlen_q + offs_m, lse)

# config = {"BLOCK_M": 256, "BLOCK_N": 64, "HEAD_DIM": 32, "arch": "sm_90", "causal": false, "dtype": "bf16", "num_stages": 2, "num_warps": 8}
# arch = sm_90


// ===== COMPILED SASS (sm_90a) =====

	.target	sm_90a

	.elftype	@"ET_EXEC"


//--------------------- .note.nv.tkinfo           --------------------------
	.section	.note.nv.tkinfo,"",@"SHT_NOTE"
	.sectionflags	@"SHF_NOTE_NV_TKINFO"
	.tkinfo
        /*0018*/ 	.word	0x00000002
        /*0030*/ 	.string	""
        /*0030*/ 	.string	"ptxas"
        /*0030*/ 	.string	"Cuda compilation tools, release 13.0, V13.0.88"
        /*0030*/ 	.string	"Build cuda_13.0.r13.0/compiler.36424714_0"
        /*0030*/ 	.string	"-v  -suppress-debug-info  -lineinfo  -arch sm_90a "



//--------------------- .note.nv.cuinfo           --------------------------
	.section	.note.nv.cuinfo,"",@"SHT_NOTE"
	.sectionflags	@"SHF_NOTE_NV_CUINFO"
        /*0018*/ 	.short	0x0002
        /*001a*/ 	.short	0x005a
        /*001c*/ 	.short	0x0082
	.zero		2


//--------------------- .nv.info                  --------------------------
	.section	.nv.info,"",@"SHT_CUDA_INFO"
	.align	4


	//----- nvinfo : EIATTR_REGCOUNT
	.align		4
        /*0000*/ 	.byte	0x04, 0x2f
        /*0002*/ 	.short	(.L_2 - .L_1)
	.align		4
.L_1:
        /*0004*/ 	.word	index@(attn_fwd)
        /*0008*/ 	.word	0x000000ba


	//----- nvinfo : EIATTR_FRAME_SIZE
	.align		4
.L_2:
        /*000c*/ 	.byte	0x04, 0x11
        /*000e*/ 	.short	(.L_4 - .L_3)
	.align		4
.L_3:
        /*0010*/ 	.word	index@(attn_fwd)
        /*0014*/ 	.word	0x00000000


	//----- nvinfo : EIATTR_MIN_STACK_SIZE
	.align		4
.L_4:
        /*0018*/ 	.byte	0x04, 0x12
        /*001a*/ 	.short	(.L_6 - .L_5)
	.align		4
.L_5:
        /*001c*/ 	.word	index@(attn_fwd)
        /*0020*/ 	.word	0x00000000
.L_6:


//--------------------- .nv.compat                --------------------------
	.section	.nv.compat,"",@"SHT_CUDA_COMPAT_INFO"
	.align	4
        /*0000*/ 	.byte	0x02, 0x09, 0x01, 0x00, 0x02, 0x02, 0x04, 0x00, 0x02, 0x05, 0x05, 0x00, 0x03, 0x07, 0x01, 0x01
        /*0010*/ 	.byte	0x02, 0x03, 0x00, 0x00, 0x02, 0x06, 0x01, 0x00, 0x04, 0x0b, 0x08, 0x00, 0x00, 0x00, 0x00, 0x00
        /*0020*/ 	.byte	0x00, 0x00, 0x00, 0x00


//--------------------- .nv.info.attn_fwd         --------------------------
	.section	.nv.info.attn_fwd,"",@"SHT_CUDA_INFO"
	.sectionflags	@""
	.align	4


	//----- nvinfo : EIATTR_CUDA_API_VERSION
	.align		4
        /*0000*/ 	.byte	0x04, 0x37
        /*0002*/ 	.short	(.L_8 - .L_7)
.L_7:
        /*0004*/ 	.word	0x00000082


	//----- nvinfo : EIATTR_KPARAM_INFO
	.align		4
.L_8:
        /*0008*/ 	.byte	0x04, 0x17
        /*000a*/ 	.short	(.L_10 - .L_9)
.L_9:
        /*000c*/ 	.word	0x00000000
        /*0010*/ 	.short	0x0019
        /*0012*/ 	.short	0x0080
        /*0014*/ 	.byte	0x00, 0xf4, 0x21, 0x00


	//----- nvinfo : EIATTR_KPARAM_INFO
	.align		4
.L_10:
        /*0018*/ 	.byte	0x04, 0x17
        /*001a*/ 	.short	(.L_12 - .L_11)
.L_11:
        /*001c*/ 	.word	0x00000000
        /*0020*/ 	.short	0x0018
        /*0022*/ 	.short	0x0078
        /*0024*/ 	.byte	0x00, 0xf4, 0x21, 0x00


	//----- nvinfo : EIATTR_KPARAM_INFO
	.align		4
.L_12:
        /*0028*/ 	.byte	0x04, 0x17
        /*002a*/ 	.short	(.L_14 - .L_13)
.L_13:
        /*002c*/ 	.word	0x00000000
        /*0030*/ 	.short	0x0017
        /*0032*/ 	.short	0x0070
        /*0034*/ 	.byte	0x00, 0xf0, 0x11, 0x00


	//----- nvinfo : EIATTR_KPARAM_INFO
	.align		4
.L_14:
        /*0038*/ 	.byte	0x04, 0x17
        /*003a*/ 	.short	(.L_16 - .L_15)
.L_15:
        /*003c*/ 	.word	0x00000000
        /*0040*/ 	.short	0x0016
        /*0042*/ 	.short	0x006c
        /*0044*/ 	.byte	0x00, 0xf0, 0x11, 0x00


	//----- nvinfo : EIATTR_KPARAM_INFO
	.align		4
.L_16:
        /*0048*/ 	.byte	0x04, 0x17
        /*004a*/ 	.short	(.L_18 - .L_17)
.L_17:
        /*004c*/ 	.word	0x00000000
        /*0050*/ 	.short	0x0015
        /*0052*/ 	.short	0x0068
        /*0054*/ 	.byte	0x00, 0xf0, 0x11, 0x00


	//----- nvinfo : EIATTR_KPARAM_INFO
	.align		4
.L_18:
        /*0058*/ 	.byte	0x04, 0x17
        /*005a*/ 	.short	(.L_20 - .L_19)
.L_19:
        /*005c*/ 	.word	0x00000000
        /*0060*/ 	.short	0x0014
        /*0062*/ 	.short	0x0064
        /*0064*/ 	.byte	0x00, 0xf0, 0x11, 0x00


	//----- nvinfo : EIATTR_KPARAM_INFO
	.align		4
.L_20:
        /*0068*/ 	.byte	0x04, 0x17
        /*006a*/ 	.short	(.L_22 - .L_21)
.L_21:
        /*006c*/ 	.word	0x00000000
        /*0070*/ 	.short	0x0013
        /*0072*/ 	.short	0x0060
        /*0074*/ 	.byte	0x00, 0xf0, 0x11, 0x00


	//----- nvinfo : EIATTR_KPARAM_INFO
	.align		4
.L_22:
        /*0078*/ 	.byte	0x04, 0x17
        /*007a*/ 	.short	(.L_24 - .L_23)
.L_23:
        /*007c*/ 	.word	0x00000000
        /*0080*/ 	.short	0x0012
        /*0082*/ 	.short	0x005c
        /*0084*/ 	.byte	0x00, 0xf0, 0x11, 0x00


	//----- nvinfo : EIATTR_KPARAM_INFO
	.align		4
.L_24:
        /*0088*/ 	.byte	0x04, 0x17
        /*008a*/ 	.short	(.L_26 - .L_25)
.L_25:
        /*008c*/ 	.word	0x00000000
        /*0090*/ 	.short	0x0011
        /*0092*/ 	.short	0x0058
        /*0094*/ 	.byte	0x00, 0xf0, 0x11, 0x00


	//----- nvinfo : EIATTR_KPARAM_INFO
	.align		4
.L_26:
        /*0098*/ 	.byte	0x04, 0x17
        /*009a*/ 	.short	(.L_28 - .L_27)
.L_27:
        /*009c*/ 	.word	0x00000000
        /*00a0*/ 	.short	0x0010
        /*00a2*/ 	.short	0x0054
        /*00a4*/ 	.byte	0x00, 0xf0, 0x11, 0x00


	//----- nvinfo : EIATTR_KPARAM_INFO
	.align		4
.L_28:
        /*00a8*/ 	.byte	0x04, 0x17
        /*00aa*/ 	.short	(.L_30 - .L_29)
.L_29:
        /*00ac*/ 	.word	0x00000000
        /*00b0*/ 	.short	0x000f
        /*00b2*/ 	.short	0x0050
        /*00b4*/ 	.byte	0x00, 0xf0, 0x11, 0x00


	//----- nvinfo : EIATTR_KPARAM_INFO
	.align		4
.L_30:
        /*00b8*/ 	.byte	0x04, 0x17
        /*00ba*/ 	.short	(.L_32 - .L_31)
.L_31:
        /*00bc*/ 	.word	0x00000000
        /*00c0*/ 	.short	0x000e
        /*00c2*/ 	.short	0x004c
        /*00c4*/ 	.byte	0x00, 0xf0, 0x11, 0x00


	//----- nvinfo : EIATTR_KPARAM_INFO
	.align		4
.L_32:
        /*00c8*/ 	.byte	0x04, 0x17
        /*00ca*/ 	.short	(.L_34 - .L_33)
.L_33:
        /*00cc*/ 	.word	0x00000000
        /*00d0*/ 	.short	0x000d
        /*00d2*/ 	.short	0x0048
        /*00d4*/ 	.byte	0x00, 0xf0, 0x11, 0x00


	//----- nvinfo : EIATTR_KPARAM_INFO
	.align		4
.L_34:
        /*00d8*/ 	.byte	0x04, 0x17
        /*00da*/ 	.short	(.L_36 - .L_35)
.L_35:
        /*00dc*/ 	.word	0x00000000
        /*00e0*/ 	.short	0x000c
        /*00e2*/ 	.short	0x0044
        /*00e4*/ 	.byte	0x00, 0xf0, 0x11, 0x00


	//----- nvinfo : EIATTR_KPARAM_INFO
	.align		4
.L_36:
        /*00e8*/ 	.byte	0x04, 0x17
        /*00ea*/ 	.short	(.L_38 - .L_37)
.L_37:
        /*00ec*/ 	.word	0x00000000
        /*00f0*/ 	.short	0x000b
        /*00f2*/ 	.short	0x0040
        /*00f4*/ 	.byte	0x00, 0xf0, 0x11, 0x00


	//----- nvinfo : EIATTR_KPARAM_INFO
	.align		4
.L_38:
        /*00f8*/ 	.byte	0x04, 0x17
        /*00fa*/ 	.short	(.L_40 - .L_39)
.L_39:
        /*00fc*/ 	.word	0x00000000
        /*0100*/ 	.short	0x000a
        /*0102*/ 	.short	0x003c
        /*0104*/ 	.byte	0x00, 0xf0, 0x11, 0x00


	//----- nvinfo : EIATTR_KPARAM_INFO
	.align		4
.L_40:
        /*0108*/ 	.byte	0x04, 0x17
        /*010a*/ 	.short	(.L_42 - .L_41)
.L_41:
        /*010c*/ 	.word	0x00000000
        /*0110*/ 	.short	0x0009
        /*0112*/ 	.short	0x0038
        /*0114*/ 	.byte	0x00, 0xf0, 0x11, 0x00


	//----- nvinfo : EIATTR_KPARAM_INFO
	.align		4
.L_42:
        /*0118*/ 	.byte	0x04, 0x17
        /*011a*/ 	.short	(.L_44 - .L_43)
.L_43:
        /*011c*/ 	.word	0x00000000
        /*0120*/ 	.short	0x0008
        /*0122*/ 	.short	0x0034
        /*0124*/ 	.byte	0x00, 0xf0, 0x11, 0x00


	//----- nvinfo : EIATTR_KPARAM_INFO
	.align		4
.L_44:
        /*0128*/ 	.byte	0x04, 0x17
        /*012a*/ 	.short	(.L_46 - .L_45)
.L_45:
        /*012c*/ 	.word	0x00000000
        /*0130*/ 	.short	0x0007
        /*0132*/ 	.short	0x0030
        /*0134*/ 	.byte	0x00, 0xf0, 0x11, 0x00


	//----- nvinfo : EIATTR_KPARAM_INFO
	.align		4
.L_46:
        /*0138*/ 	.byte	0x04, 0x17
        /*013a*/ 	.short	(.L_48 - .L_47)
.L_47:
        /*013c*/ 	.word	0x00000000
        /*0140*/ 	.short	0x0006
        /*0142*/ 	.short	0x002c
        /*0144*/ 	.byte	0x00, 0xf0, 0x11, 0x00


	//----- nvinfo : EIATTR_KPARAM_INFO
	.align		4
.L_48:
        /*0148*/ 	.byte	0x04, 0x17
        /*014a*/ 	.short	(.L_50 - .L_49)
.L_49:
        /*014c*/ 	.word	0x00000000
        /*0150*/ 	.short	0x0005
        /*0152*/ 	.short	0x0028
        /*0154*/ 	.byte	0x00, 0xf0, 0x11, 0x00


	//----- nvinfo : EIATTR_KPARAM_INFO
	.align		4
.L_50:
        /*0158*/ 	.byte	0x04, 0x17
        /*015a*/ 	.short	(.L_52 - .L_51)
.L_51:
        /*015c*/ 	.word	0x00000000
        /*0160*/ 	.short	0x0004
        /*0162*/ 	.short	0x0020
        /*0164*/ 	.byte	0x00, 0xf4, 0x21, 0x00


	//----- nvinfo : EIATTR_KPARAM_INFO
	.align		4
.L_52:
        /*0168*/ 	.byte	0x04, 0x17
        /*016a*/ 	.short	(.L_54 - .L_53)
.L_53:
        /*016c*/ 	.word	0x00000000
        /*0170*/ 	.short	0x0003
        /*0172*/ 	.short	0x0018
        /*0174*/ 	.byte	0x00, 0xf4, 0x21, 0x00


	//----- nvinfo : EIATTR_KPARAM_INFO
	.align		4
.L_54:
        /*0178*/ 	.byte	0x04, 0x17
        /*017a*/ 	.short	(.L_56 - .L_55)
.L_55:
        /*017c*/ 	.word	0x00000000
        /*0180*/ 	.short	0x0002
        /*0182*/ 	.short	0x0010
        /*0184*/ 	.byte	0x00, 0xf4, 0x21, 0x00


	//----- nvinfo : EIATTR_KPARAM_INFO
	.align		4
.L_56:
        /*0188*/ 	.byte	0x04, 0x17
        /*018a*/ 	.short	(.L_58 - .L_57)
.L_57:
        /*018c*/ 	.word	0x00000000
        /*0190*/ 	.short	0x0001
        /*0192*/ 	.short	0x0008
        /*0194*/ 	.byte	0x00, 0xf4, 0x21, 0x00


	//----- nvinfo : EIATTR_KPARAM_INFO
	.align		4
.L_58:
        /*0198*/ 	.byte	0x04, 0x17
        /*019a*/ 	.short	(.L_60 - .L_59)
.L_59:
        /*019c*/ 	.word	0x00000000
        /*01a0*/ 	.short	0x0000
        /*01a2*/ 	.short	0x0000
        /*01a4*/ 	.byte	0x00, 0xf4, 0x21, 0x00


	//----- nvinfo : EIATTR_SPARSE_MMA_MASK
	.align		4
.L_60:
        /*01a8*/ 	.byte	0x03, 0x50
        /*01aa*/ 	.short	0x0000


	//----- nvinfo : EIATTR_MAXREG_COUNT
	.align		4
        /*01ac*/ 	.byte	0x03, 0x1b
        /*01ae*/ 	.short	0x00ff


	//----- nvinfo : EIATTR_NUM_BARRIERS
	.align		4
        /*01b0*/ 	.byte	0x02, 0x4c
        /*01b2*/ 	.byte	0x01
	.zero		1


	//----- nvinfo : EIATTR_MERCURY_ISA_VERSION
	.align		4
        /*01b4*/ 	.byte	0x03, 0x5f
        /*01b6*/ 	.short	0x0101


	//----- nvinfo : EIATTR_COOP_GROUP_MASK_REGIDS
	.align		4
        /*01b8*/ 	.byte	0x04, 0x29
        /*01ba*/ 	.short	(.L_62 - .L_61)


	//   ....[0]....
.L_61:
        /*01bc*/ 	.word	0xffffffff


	//   ....[1]....
        /*01c0*/ 	.word	0xffffffff


	//   ....[2]....
        /*01c4*/ 	.word	0xffffffff


	//   ....[3]....
        /*01c8*/ 	.word	0xffffffff


	//   ....[4]....
        /*01cc*/ 	.word	0xffffffff


	//   ....[5]....
        /*01d0*/ 	.word	0xffffffff


	//   ....[6]....
        /*01d4*/ 	.word	0xffffffff


	//   ....[7]....
        /*01d8*/ 	.word	0xffffffff


	//   ....[8]....
        /*01dc*/ 	.word	0xffffffff


	//   ....[9]....
        /*01e0*/ 	.word	0xffffffff


	//   ....[10]....
        /*01e4*/ 	.word	0xffffffff


	//   ....[11]....
        /*01e8*/ 	.word	0xffffffff


	//   ....[12]....
        /*01ec*/ 	.word	0xffffffff


	//   ....[13]....
        /*01f0*/ 	.word	0xffffffff


	//   ....[14]....
        /*01f4*/ 	.word	0xffffffff


	//   ....[15]....
        /*01f8*/ 	.word	0xffffffff


	//----- nvinfo : EIATTR_COOP_GROUP_INSTR_OFFSETS
	.align		4
.L_62:
        /*01fc*/ 	.byte	0x04, 0x28
        /*01fe*/ 	.short	(.L_64 - .L_63)


	//   ....[0]....
.L_63:
        /*0200*/ 	.word	0x00001b20


	//   ....[1]....
        /*0204*/ 	.word	0x00001bf0


	//   ....[2]....
        /*0208*/ 	.word	0x00001fa0


	//   ....[3]....
        /*020c*/ 	.word	0x00002070


	//   ....[4]....
        /*0210*/ 	.word	0x00002320


	//   ....[5]....
        /*0214*/ 	.word	0x000024d0


	//   ....[6]....
        /*0218*/ 	.word	0x00002790


	//   ....[7]....
        /*021c*/ 	.word	0x000027b0


	//   ....[8]....
        /*0220*/ 	.word	0x00003890


	//   ....[9]....
        /*0224*/ 	.word	0x000038a0


	//   ....[10]....
        /*0228*/ 	.word	0x000038b0


	//   ....[11]....
        /*022c*/ 	.word	0x000038c0


	//   ....[12]....
        /*0230*/ 	.word	0x00003920


	//   ....[13]....
        /*0234*/ 	.word	0x00003930


	//   ....[14]....
        /*0238*/ 	.word	0x00003940


	//   ....[15]....
        /*023c*/ 	.word	0x00003950


	//----- nvinfo : EIATTR_EXIT_INSTR_OFFSETS
	.align		4
.L_64:
        /*0240*/ 	.byte	0x04, 0x1c
        /*0242*/ 	.short	(.L_66 - .L_65)


	//   ....[0]....
.L_65:
        /*0244*/ 	.word	0x00005980


	//----- nvinfo : EIATTR_REQNTID
	.align		4
.L_66:
        /*0248*/ 	.byte	0x04, 0x10
        /*024a*/ 	.short	(.L_68 - .L_67)
.L_67:
        /*024c*/ 	.word	0x00000100
        /*0250*/ 	.word	0x00000001
        /*0254*/ 	.word	0x00000001


	//----- nvinfo : EIATTR_CBANK_PARAM_SIZE
	.align		4
.L_68:
        /*0258*/ 	.byte	0x03, 0x19
        /*025a*/ 	.short	0x0088


	//----- nvinfo : EIATTR_PARAM_CBANK
	.align		4
        /*025c*/ 	.byte	0x04, 0x0a
        /*025e*/ 	.short	(.L_70 - .L_69)
	.align		4
.L_69:
        /*0260*/ 	.word	index@(.nv.constant0.attn_fwd)
        /*0264*/ 	.short	0x0210
        /*0266*/ 	.short	0x0088


	//----- nvinfo : EIATTR_SW_WAR
	.align		4
.L_70:
        /*0268*/ 	.byte	0x04, 0x36
        /*026a*/ 	.short	(.L_72 - .L_71)
.L_71:
        /*026c*/ 	.word	0x00000008
.L_72:


//--------------------- .nv.callgraph             --------------------------
	.section	.nv.callgraph,"",@"SHT_CUDA_CALLGRAPH"
	.align	4
	.sectionentsize	8
	.align		4
        /*0000*/ 	.word	0x00000000
	.align		4
        /*0004*/ 	.word	0xffffffff
	.align		4
        /*0008*/ 	.word	0x00000000
	.align		4
        /*000c*/ 	.word	0xfffffffe
	.align		4
        /*0010*/ 	.word	0x00000000
	.align		4
        /*0014*/ 	.word	0xfffffffd
	.align		4
        /*0018*/ 	.word	0x00000000
	.align		4
        /*001c*/ 	.word	0xfffffffc


//--------------------- .nv.constant4             --------------------------
	.section	.nv.constant4,"a",@progbits
	.align	8
	.align		8
.nv.constant4:
        /*0000*/ 	.dword	_$_str


//--------------------- .text.attn_fwd            --------------------------
	.section	.text.attn_fwd,"ax",@progbits
	.align	128
        .global         attn_fwd
        .type           attn_fwd,@function
        .size           attn_fwd,(.L_x_3 - attn_fwd)
        .other          attn_fwd,@"STO_CUDA_ENTRY STV_DEFAULT"
attn_fwd:
.text.attn_fwd:
[----:B------:R-:W-:Y:S01]  /*0000*/  LDC R1, c[0x0][0x28] ;  /* 0x00000a00ff017b82 */ /* 0x000fe20000000800 */
[----:B------:R-:W0:Y:S07]  /*0010*/  S2R R134, SR_TID.X ;  /* 0x0000000000867919 */ /* 0x000e2e0000002100 */
[----:B------:R-:W1:Y:S01]  /*0020*/  S2UR UR16, SR_CTAID.Y ;  /* 0x00000000001079c3 */ /* 0x000e620000002600 */
[----:B------:R-:W-:Y:S01]  /*0030*/  ULDC.64 UR4, c[0x0][0x240] ;  /* 0x0000900000047ab9 */ /* 0x000fe20000000a00 */
[----:B------:R-:W-:Y:S01]  /*0040*/  ULDC.64 UR20, c[0x0][0x208] ;  /* 0x0000820000147ab9 */ /* 0x000fe20000000a00 */
[----:B------:R-:W2:Y:S05]  /*0050*/  S2R R0, SR_CTAID.X ;  /* 0x0000000000007919 */ /* 0x000eaa0000002500 */
[----:B------:R-:W3:Y:S08]  /*0060*/  LDC R65, c[0x0][0x248] ;  /* 0x00009200ff417b82 */ /* 0x000ef00000000800 */
[----:B------:R-:W4:Y:S01]  /*0070*/  LDC.64 R6, c[0x0][0x210] ;  /* 0x00008400ff067b82 */ /* 0x000f220000000a00 */
[----:B-1----:R-:W-:-:S07]  /*0080*/  UIMAD UR4, UR16, UR4, URZ ;  /* 0x00000004100472a4 */ /* 0x002fce000f8e023f */
[----:B------:R-:W1:Y:S01]  /*0090*/  LDC R136, c[0x0][0x280] ;  /* 0x0000a000ff887b82 */ /* 0x000e620000000800 */
[----:B------:R-:W-:Y:S01]  /*00a0*/  USHF.L.U32 UR6, UR4, 0x1, URZ ;  /* 0x0000000104067899 */ /* 0x000fe2000800063f */
[----:B0-----:R-:W-:Y:S01]  /*00b0*/  LOP3.LUT R135, R134, 0xff, RZ, 0xc0, !PT ;  /* 0x000000ff86877812 */ /* 0x001fe200078ec0ff */
[C---:B---3--:R-:W-:Y:S01]  /*00c0*/  IMAD R15, R65.reuse, 0x6, RZ ;  /* 0x00000006410f7824 */ /* 0x048fe200078e02ff */
[----:B------:R-:W-:Y:S02]  /*00d0*/  LEA R5, R65, R65, 0x1 ;  /* 0x0000004141057211 */ /* 0x000fe400078e08ff */
[----:B--2---:R-:W-:-:S05]  /*00e0*/  LEA R0, R0, R135, 0x8 ;  /* 0x0000008700007211 */ /* 0x004fca00078e40ff */
[----:B------:R-:W-:Y:S01]  /*00f0*/  IMAD R2, R0, UR5, RZ ;  /* 0x0000000500027c24 */ /* 0x000fe2000f8e02ff */
[----:B------:R-:W-:Y:S01]  /*0100*/  UIMAD.WIDE UR4, UR4, 0x2, URZ ;  /* 0x00000002040478a5 */ /* 0x000fe2000f8e023f */
[----:B------:R-:W-:Y:S02]  /*0110*/  IMAD R27, R65, 0xc, RZ ;  /* 0x0000000c411b7824 */ /* 0x000fe400078e02ff */
[C---:B------:R-:W-:Y:S01]  /*0120*/  IMAD.HI R4, R2.reuse, 0x2, RZ ;  /* 0x0000000202047827 */ /* 0x040fe200078e02ff */
[----:B------:R-:W-:-:S04]  /*0130*/  SHF.L.U32 R3, R2, 0x1, RZ ;  /* 0x0000000102037819 */ /* 0x000fc800000006ff */
[----:B----4-:R-:W-:Y:S01]  /*0140*/  IADD3 R2, P0, P1, R3, UR6, R6 ;  /* 0x0000000603027c10 */ /* 0x010fe2000f91e006 */
[C---:B------:R-:W-:Y:S02]  /*0150*/  IMAD R9, R65.reuse, 0x22, RZ ;  /* 0x0000002241097824 */ /* 0x040fe400078e02ff */
[----:B------:R-:W-:Y:S01]  /*0160*/  IMAD R51, R65, 0x18, RZ ;  /* 0x0000001841337824 */ /* 0x000fe200078e02ff */
[----:B------:R-:W-:Y:S02]  /*0170*/  IADD3.X R3, R4, UR5, R7, P0, P1 ;  /* 0x0000000504037c10 */ /* 0x000fe400087e2407 */
[-C--:B------:R-:W-:Y:S02]  /*0180*/  IADD3 R8, P4, R15, R2.reuse, RZ ;  /* 0x000000020f087210 */ /* 0x080fe40007f9e0ff */
[-C--:B------:R-:W-:Y:S01]  /*0190*/  IADD3 R14, P5, R27, R2.reuse, RZ ;  /* 0x000000021b0e7210 */ /* 0x080fe20007fbe0ff */
[----:B------:R-:W-:Y:S01]  /*01a0*/  IMAD R75, R65, 0x30, RZ ;  /* 0x00000030414b7824 */ /* 0x000fe200078e02ff */
[-C--:B------:R-:W-:Y:S01]  /*01b0*/  IADD3 R36, P1, R9, R2.reuse, RZ ;  /* 0x0000000209247210 */ /* 0x080fe20007f3e0ff */
[----:B------:R-:W-:Y:S01]  /*01c0*/  IMAD R23, R65, 0xa, RZ ;  /* 0x0000000a41177824 */ /* 0x000fe200078e02ff */
[-C--:B------:R-:W-:Y:S01]  /*01d0*/  LEA.HI.X.SX32 R9, R5, R3.reuse, 0x1, P4 ;  /* 0x0000000305097211 */ /* 0x080fe200020f0eff */
[----:B------:R-:W-:Y:S01]  /*01e0*/  IMAD R31, R65, 0xe, RZ ;  /* 0x0000000e411f7824 */ /* 0x000fe200078e02ff */
[-C--:B------:R-:W-:Y:S01]  /*01f0*/  IADD3 R26, P4, R51, R2.reuse, RZ ;  /* 0x00000002331a7210 */ /* 0x080fe20007f9e0ff */
[----:B------:R-:W-:Y:S01]  /*0200*/  IMAD R39, R65, 0x12, RZ ;  /* 0x0000001241277824 */ /* 0x000fe200078e02ff */
[-C--:B------:R-:W-:Y:S01]  /*0210*/  LEA.HI.X.SX32 R15, R15, R3.reuse, 0x1, P5 ;  /* 0x000000030f0f7211 */ /* 0x080fe200028f0eff */
[C---:B------:R-:W-:Y:S01]  /*0220*/  IMAD R43, R65.reuse, 0x14, RZ ;  /* 0x00000014412b7824 */ /* 0x040fe200078e02ff */
[C---:B------:R-:W-:Y:S01]  /*0230*/  SHF.L.U32 R35, R65.reuse, 0x4, RZ ;  /* 0x0000000441237819 */ /* 0x040fe200000006ff */
[C---:B------:R-:W-:Y:S01]  /*0240*/  IMAD R47, R65.reuse, 0x16, RZ ;  /* 0x00000016412f7824 */ /* 0x040fe200078e02ff */
[C---:B------:R-:W-:Y:S01]  /*0250*/  SHF.L.U32 R7, R65.reuse, 0x1, RZ ;  /* 0x0000000141077819 */ /* 0x040fe200000006ff */
[C---:B------:R-:W-:Y:S01]  /*0260*/  IMAD R25, R65.reuse, 0xb, RZ ;  /* 0x0000000b41197824 */ /* 0x040fe200078e02ff */
[CC--:B------:R-:W-:Y:S01]  /*0270*/  LEA R34, P5, R65.reuse, R2.reuse, 0x5 ;  /* 0x0000000241227211 */ /* 0x0c0fe200078a28ff */
[----:B------:R-:W-:Y:S01]  /*0280*/  IMAD R55, R65, 0x1a, RZ ;  /* 0x0000001a41377824 */ /* 0x000fe200078e02ff */
[-C--:B------:R-:W-:Y:S01]  /*0290*/  LEA.HI.X.SX32 R27, R27, R3.reuse, 0x1, P4 ;  /* 0x000000031b1b7211 */ /* 0x080fe200020f0eff */
[----:B------:R-:W-:Y:S01]  /*02a0*/  IMAD R59, R65, 0x1c, RZ ;  /* 0x0000001c413b7824 */ /* 0x000fe200078e02ff */
[-C--:B------:R-:W-:Y:S01]  /*02b0*/  IADD3 R50, P6, R75, R2.reuse, RZ ;  /* 0x000000024b327210 */ /* 0x080fe20007fde0ff */
[----:B------:R-:W-:Y:S01]  /*02c0*/  IMAD R63, R65, 0x1e, RZ ;  /* 0x0000001e413f7824 */ /* 0x000fe200078e02ff */
[-C--:B------:R-:W-:Y:S01]  /*02d0*/  IADD3 R4, P4, R7, R2.reuse, RZ ;  /* 0x0000000207047210 */ /* 0x080fe20007f9e0ff */
[----:B------:R-:W-:Y:S01]  /*02e0*/  IMAD R57, R65, 0x24, RZ ;  /* 0x0000002441397824 */ /* 0x000fe200078e02ff */
[-C--:B------:R-:W-:Y:S01]  /*02f0*/  LEA.HI.X.SX32 R35, R35, R3.reuse, 0x1, P5 ;  /* 0x0000000323237211 */ /* 0x080fe200028f0eff */
[C---:B------:R-:W-:Y:S01]  /*0300*/  IMAD R29, R65.reuse, 0xd, RZ ;  /* 0x0000000d411d7824 */ /* 0x040fe200078e02ff */
[CC--:B------:R-:W-:Y:S01]  /*0310*/  LEA R6, P5, R65.reuse, R2.reuse, 0x2 ;  /* 0x0000000241067211 */ /* 0x0c0fe200078a10ff */
[----:B------:R-:W-:Y:S01]  /*0320*/  IMAD R61, R65, 0x26, RZ ;  /* 0x00000026413d7824 */ /* 0x000fe200078e02ff */
[-C--:B------:R-:W-:Y:S01]  /*0330*/  LEA.HI.X.SX32 R51, R51, R3.reuse, 0x1, P6 ;  /* 0x0000000333337211 */ /* 0x080fe200030f0eff */
[C---:B------:R-:W-:Y:S01]  /*0340*/  IMAD R67, R65.reuse, 0x28, RZ ;  /* 0x0000002841437824 */ /* 0x040fe200078e02ff */
[C---:B------:R-:W-:Y:S01]  /*0350*/  LEA.HI.X.SX32 R5, R65.reuse, R3, 0x1, P4 ;  /* 0x0000000341057211 */ /* 0x040fe200020f0eff */
[C---:B------:R-:W-:Y:S01]  /*0360*/  IMAD R69, R65.reuse, 0x2a, RZ ;  /* 0x0000002a41457824 */ /* 0x040fe200078e02ff */
[C---:B------:R-:W-:Y:S01]  /*0370*/  SHF.L.U32 R11, R65.reuse, 0x2, RZ ;  /* 0x00000002410b7819 */ /* 0x040fe200000006ff */
[C---:B------:R-:W-:Y:S01]  /*0380*/  IMAD R71, R65.reuse, 0x2c, RZ ;  /* 0x0000002c41477824 */ /* 0x040fe200078e02ff */
[C---:B------:R-:W-:Y:S01]  /*0390*/  LEA R13, R65.reuse, R65, 0x2 ;  /* 0x00000041410d7211 */ /* 0x040fe200078e10ff */
[C---:B------:R-:W-:Y:S01]  /*03a0*/  IMAD R73, R65.reuse, 0x2e, RZ ;  /* 0x0000002e41497824 */ /* 0x040fe200078e02ff */
[CC--:B------:R-:W-:Y:S01]  /*03b0*/  LEA R10, P6, R65.reuse, R2.reuse, 0x3 ;  /* 0x00000002410a7211 */ /* 0x0c0fe200078c18ff */
[----:B------:R-:W-:Y:S01]  /*03c0*/  IMAD R77, R65, 0x32, RZ ;  /* 0x00000032414d7824 */ /* 0x000fe200078e02ff */
[-C--:B------:R-:W-:Y:S01]  /*03d0*/  IADD3 R12, P4, R23, R2.reuse, RZ ;  /* 0x00000002170c7210 */ /* 0x080fe20007f9e0ff */
[----:B------:R-:W-:Y:S01]  /*03e0*/  IMAD R79, R65, 0x34, RZ ;  /* 0x00000034414f7824 */ /* 0x000fe200078e02ff */
[----:B------:R-:W-:Y:S01]  /*03f0*/  LEA.HI.X.SX32 R7, R7, R3, 0x1, P5 ;  /* 0x0000000307077211 */ /* 0x000fe200028f0eff */
[C---:B------:R-:W-:Y:S01]  /*0400*/  IMAD R41, R65.reuse, 0x13, RZ ;  /* 0x0000001341297824 */ /* 0x040fe200078e02ff */
[C---:B------:R-:W-:Y:S01]  /*0410*/  LEA R17, R65.reuse, -R65, 0x3 ;  /* 0x8000004141117211 */ /* 0x040fe200078e18ff */
[----:B------:R-:W-:Y:S01]  /*0420*/  IMAD R45, R65, 0x15, RZ ;  /* 0x00000015412d7824 */ /* 0x000fe200078e02ff */
[-C--:B------:R-:W-:Y:S01]  /*0430*/  IADD3 R16, P5, R31, R2.reuse, RZ ;  /* 0x000000021f107210 */ /* 0x080fe20007fbe0ff */
[----:B------:R-:W-:Y:S01]  /*0440*/  IMAD R49, R65, 0x17, RZ ;  /* 0x0000001741317824 */ /* 0x000fe200078e02ff */
[-C--:B------:R-:W-:Y:S01]  /*0450*/  LEA.HI.X.SX32 R11, R11, R3.reuse, 0x1, P6 ;  /* 0x000000030b0b7211 */ /* 0x080fe200030f0eff */
[----:B------:R-:W-:Y:S01]  /*0460*/  IMAD R81, R65, 0x36, RZ ;  /* 0x0000003641517824 */ /* 0x000fe200078e02ff */
[----:B------:R-:W-:Y:S01]  /*0470*/  LEA.HI.X.SX32 R13, R13, R3, 0x1, P4 ;  /* 0x000000030d0d7211 */ /* 0x000fe200020f0eff */
[C---:B------:R-:W-:Y:S01]  /*0480*/  IMAD R83, R65.reuse, 0x38, RZ ;  /* 0x0000003841537824 */ /* 0x040fe200078e02ff */
[C---:B------:R-:W-:Y:S01]  /*0490*/  LEA R21, R65.reuse, R65, 0x3 ;  /* 0x0000004141157211 */ /* 0x040fe200078e18ff */
[----:B------:R-:W-:Y:S01]  /*04a0*/  IMAD R85, R65, 0x3a, RZ ;  /* 0x0000003a41557824 */ /* 0x000fe200078e02ff */
[-C--:B------:R-:W-:Y:S01]  /*04b0*/  IADD3 R20, P6, R39, R2.reuse, RZ ;  /* 0x0000000227147210 */ /* 0x080fe20007fde0ff */
[----:B------:R-:W-:Y:S01]  /*04c0*/  IMAD R87, R65, 0x3c, RZ ;  /* 0x0000003c41577824 */ /* 0x000fe200078e02ff */
[-C--:B------:R-:W-:Y:S01]  /*04d0*/  IADD3 R22, P4, R43, R2.reuse, RZ ;  /* 0x000000022b167210 */ /* 0x080fe20007f9e0ff */
[----:B------:R-:W-:Y:S01]  /*04e0*/  IMAD R53, R65, 0x19, RZ ;  /* 0x0000001941357824 */ /* 0x000fe200078e02ff */
[-C--:B------:R-:W-:Y:S01]  /*04f0*/  LEA.HI.X.SX32 R17, R17, R3.reuse, 0x1, P5 ;  /* 0x0000000311117211 */ /* 0x080fe200028f0eff */
[----:B------:R-:W-:Y:S01]  /*0500*/  IMAD R89, R65, 0x3e, RZ ;  /* 0x0000003e41597824 */ /* 0x000fe200078e02ff */
[----:B------:R-:W-:Y:S01]  /*0510*/  IADD3 R24, P5, R47, R2, RZ ;  /* 0x000000022f187210 */ /* 0x000fe20007fbe0ff */
[----:B------:R0:W2:Y:S01]  /*0520*/  LDG.E.U16 R64, desc[UR20][R2.64] ;  /* 0x0000001402407981 */ /* 0x0000a2000c1e1500 */
[----:B------:R-:W-:-:S02]  /*0530*/  LEA.HI.X.SX32 R21, R21, R3, 0x1, P6 ;  /* 0x0000000315157211 */ /* 0x000fc400030f0eff */
[-C--:B------:R-:W-:Y:S01]  /*0540*/  LEA.HI.X.SX32 R23, R23, R3.reuse, 0x1, P4 ;  /* 0x0000000317177211 */ /* 0x080fe200020f0eff */
[----:B------:R-:W3:Y:S01]  /*0550*/  LDG.E.U16 R34, desc[UR20][R34.64] ;  /* 0x0000001422227981 */ /* 0x000ee2000c1e1500 */
[C---:B------:R-:W-:Y:S02]  /*0560*/  SHF.L.U32 R19, R65.reuse, 0x3, RZ ;  /* 0x0000000341137819 */ /* 0x040fe400000006ff */
[-C--:B------:R-:W-:Y:S01]  /*0570*/  LEA R18, P2, R65, R2.reuse, 0x4 ;  /* 0x0000000241127211 */ /* 0x080fe200078420ff */
[----:B------:R-:W4:Y:S01]  /*0580*/  LDG.E.U16 R50, desc[UR20][R50.64] ;  /* 0x0000001432327981 */ /* 0x000f22000c1e1500 */
[-C--:B------:R-:W-:Y:S02]  /*0590*/  IADD3 R28, P6, R55, R2.reuse, RZ ;  /* 0x00000002371c7210 */ /* 0x080fe40007fde0ff */
[----:B------:R-:W-:Y:S01]  /*05a0*/  IADD3 R30, P4, R59, R2, RZ ;  /* 0x000000023b1e7210 */ /* 0x000fe20007f9e0ff */
[----:B------:R-:W5:Y:S01]  /*05b0*/  LDG.E.U16 R20, desc[UR20][R20.64] ;  /* 0x0000001414147981 */ /* 0x000f62000c1e1500 */
[----:B------:R-:W-:-:S02]  /*05c0*/  LEA.HI.X.SX32 R25, R25, R3, 0x1, P5 ;  /* 0x0000000319197211 */ /* 0x000fc400028f0eff */
[-C--:B------:R-:W-:Y:S01]  /*05d0*/  LEA R33, R65, -R65.reuse, 0x4 ;  /* 0x8000004141217211 */ /* 0x080fe200078e20ff */
[----:B------:R-:W5:Y:S01]  /*05e0*/  LDG.E.U16 R6, desc[UR20][R6.64] ;  /* 0x0000001406067981 */ /* 0x000f62000c1e1500 */
[-C--:B------:R-:W-:Y:S02]  /*05f0*/  IADD3 R32, P5, R63, R2.reuse, RZ ;  /* 0x000000023f207210 */ /* 0x080fe40007fbe0ff */
[----:B------:R-:W-:Y:S01]  /*0600*/  LEA R37, R65, R65, 0x4 ;  /* 0x0000004141257211 */ /* 0x000fe200078e20ff */
[----:B------:R-:W5:Y:S01]  /*0610*/  LDG.E.U16 R22, desc[UR20][R22.64] ;  /* 0x0000001416167981 */ /* 0x000f62000c1e1500 */
[----:B------:R-:W-:Y:S01]  /*0620*/  IADD3 R38, P0, R57, R2, RZ ;  /* 0x0000000239267210 */ /* 0x000fe20007f1e0ff */
[----:B------:R-:W-:Y:S01]  /*0630*/  IMAD R57, R65, 0x1b, RZ ;  /* 0x0000001b41397824 */ /* 0x000fe200078e02ff */
[-C--:B------:R-:W-:Y:S01]  /*0640*/  LEA.HI.X.SX32 R19, R19, R3.reuse, 0x1, P2 ;  /* 0x0000000313137211 */ /* 0x080fe200010f0eff */
[----:B------:R-:W5:Y:S01]  /*0650*/  LDG.E.U16 R8, desc[UR20][R8.64] ;  /* 0x0000001408087981 */ /* 0x000f62000c1e1500 */
[----:B------:R-:W-:-:S02]  /*0660*/  LEA.HI.X.SX32 R29, R29, R3, 0x1, P6 ;  /* 0x000000031d1d7211 */ /* 0x000fc400030f0eff */
[-C--:B------:R-:W-:Y:S01]  /*0670*/  LEA.HI.X.SX32 R31, R31, R3.reuse, 0x1, P4 ;  /* 0x000000031f1f7211 */ /* 0x080fe200020f0eff */
[----:B------:R-:W5:Y:S01]  /*0680*/  LDG.E.U16 R18, desc[UR20][R18.64] ;  /* 0x0000001412127981 */ /* 0x000f62000c1e1500 */
[-C--:B------:R-:W-:Y:S01]  /*0690*/  IADD3 R40, P3, R61, R2.reuse, RZ ;  /* 0x000000023d287210 */ /* 0x080fe20007f7e0ff */
[----:B------:R-:W-:Y:S01]  /*06a0*/  IMAD R61, R65, 0x1d, RZ ;  /* 0x0000001d413d7824 */ /* 0x000fe200078e02ff */
[-C--:B------:R-:W-:Y:S01]  /*06b0*/  IADD3 R42, P2, R67, R2.reuse, RZ ;  /* 0x00000002432a7210 */ /* 0x080fe20007f5e0ff */
[----:B------:R-:W5:Y:S01]  /*06c0*/  LDG.E.U16 R24, desc[UR20][R24.64] ;  /* 0x0000001418187981 */ /* 0x000f62000c1e1500 */
[-C--:B------:R-:W-:Y:S02]  /*06d0*/  IADD3 R44, P6, R69, R2.reuse, RZ ;  /* 0x00000002452c7210 */ /* 0x080fe40007fde0ff */
[----:B------:R-:W-:Y:S01]  /*06e0*/  IADD3 R46, P4, R71, R2, RZ ;  /* 0x00000002472e7210 */ /* 0x000fe20007f9e0ff */
[----:B------:R-:W5:Y:S01]  /*06f0*/  LDG.E.U16 R26, desc[UR20][R26.64] ;  /* 0x000000141a1a7981 */ /* 0x000f62000c1e1500 */
[----:B------:R-:W-:-:S02]  /*0700*/  LEA.HI.X.SX32 R33, R33, R3, 0x1, P5 ;  /* 0x0000000321217211 */ /* 0x000fc400028f0eff */
[-C--:B------:R-:W-:Y:S01]  /*0710*/  IADD3 R48, P5, R73, R2.reuse, RZ ;  /* 0x0000000249307210 */ /* 0x080fe20007fbe0ff */
[----:B------:R-:W5:Y:S01]  /*0720*/  LDG.E.U16 R10, desc[UR20][R10.64] ;  /* 0x000000140a0a7981 */ /* 0x000f62000c1e1500 */
[-C--:B------:R-:W-:Y:S02]  /*0730*/  LEA.HI.X.SX32 R37, R37, R3.reuse, 0x1, P1 ;  /* 0x0000000325257211 */ /* 0x080fe400008f0eff */
[-C--:B------:R-:W-:Y:S01]  /*0740*/  IADD3 R52, P1, R77, R2.reuse, RZ ;  /* 0x000000024d347210 */ /* 0x080fe20007f3e0ff */
[----:B------:R-:W5:Y:S01]  /*0750*/  LDG.E.U16 R12, desc[UR20][R12.64] ;  /* 0x000000140c0c7981 */ /* 0x000f62000c1e1500 */
[-C--:B------:R-:W-:Y:S02]  /*0760*/  LEA.HI.X.SX32 R39, R39, R3.reuse, 0x1, P0 ;  /* 0x0000000327277211 */ /* 0x080fe400000f0eff */
[----:B------:R-:W-:Y:S01]  /*0770*/  IADD3 R54, P0, R79, R2, RZ ;  /* 0x000000024f367210 */ /* 0x000fe20007f1e0ff */
[----:B------:R-:W5:Y:S01]  /*0780*/  LDG.E.U16 R36, desc[UR20][R36.64] ;  /* 0x0000001424247981 */ /* 0x000f62000c1e1500 */
[----:B------:R-:W-:-:S02]  /*0790*/  LEA.HI.X.SX32 R41, R41, R3, 0x1, P3 ;  /* 0x0000000329297211 */ /* 0x000fc400018f0eff */
[-C--:B------:R-:W-:Y:S01]  /*07a0*/  LEA.HI.X.SX32 R43, R43, R3.reuse, 0x1, P2 ;  /* 0x000000032b2b7211 */ /* 0x080fe200010f0eff */
[----:B------:R-:W5:Y:S01]  /*07b0*/  LDG.E.U16 R38, desc[UR20][R38.64] ;  /* 0x0000001426267981 */ /* 0x000f62000c1e1500 */
[-C--:B------:R-:W-:Y:S02]  /*07c0*/  LEA.HI.X.SX32 R45, R45, R3.reuse, 0x1, P6 ;  /* 0x000000032d2d7211 */ /* 0x080fe400030f0eff */
[----:B------:R-:W-:Y:S01]  /*07d0*/  LEA.HI.X.SX32 R47, R47, R3, 0x1, P4 ;  /* 0x000000032f2f7211 */ /* 0x000fe200020f0eff */
[----:B------:R-:W5:Y:S01]  /*07e0*/  LDG.E.U16 R40, desc[UR20][R40.64] ;  /* 0x0000001428287981 */ /* 0x000f62000c1e1500 */
[-C--:B------:R-:W-:Y:S02]  /*07f0*/  IADD3 R56, P3, R81, R2.reuse, RZ ;  /* 0x0000000251387210 */ /* 0x080fe40007f7e0ff */
[-C--:B------:R-:W-:Y:S01]  /*0800*/  IADD3 R58, P2, R83, R2.reuse, RZ ;  /* 0x00000002533a7210 */ /* 0x080fe20007f5e0ff */
[----:B------:R-:W5:Y:S01]  /*0810*/  LDG.E.U16 R42, desc[UR20][R42.64] ;  /* 0x000000142a2a7981 */ /* 0x000f62000c1e1500 */
[----:B------:R-:W-:-:S02]  /*0820*/  IADD3 R60, P6, R85, R2, RZ ;  /* 0x00000002553c7210 */ /* 0x000fc40007fde0ff */
[-C--:B------:R-:W-:Y:S01]  /*0830*/  IADD3 R62, P4, R87, R2.reuse, RZ ;  /* 0x00000002573e7210 */ /* 0x080fe20007f9e0ff */
[----:B------:R-:W5:Y:S01]  /*0840*/  LDG.E.U16 R28, desc[UR20][R28.64] ;  /* 0x000000141c1c7981 */ /* 0x000f62000c1e1500 */
[----:B------:R-:W-:Y:S02]  /*0850*/  LEA.HI.X.SX32 R49, R49, R3, 0x1, P5 ;  /* 0x0000000331317211 */ /* 0x000fe400028f0eff */
[----:B------:R-:W-:Y:S01]  /*0860*/  LEA R65, R65, -R65, 0x5 ;  /* 0x8000004141417211 */ /* 0x000fe200078e28ff */
[----:B------:R-:W5:Y:S01]  /*0870*/  LDG.E.U16 R44, desc[UR20][R44.64] ;  /* 0x000000142c2c7981 */ /* 0x000f62000c1e1500 */
[----:B0-----:R-:W-:Y:S02]  /*0880*/  IADD3 R2, P5, R89, R2, RZ ;  /* 0x0000000259027210 */ /* 0x001fe40007fbe0ff */
[-C--:B------:R-:W-:Y:S01]  /*0890*/  LEA.HI.X.SX32 R53, R53, R3.reuse, 0x1, P1 ;  /* 0x0000000335357211 */ /* 0x080fe200008f0eff */
[----:B------:R-:W5:Y:S01]  /*08a0*/  LDG.E.U16 R14, desc[UR20][R14.64] ;  /* 0x000000140e0e7981 */ /* 0x000f62000c1e1500 */
[----:B------:R-:W-:-:S02]  /*08b0*/  LEA.HI.X.SX32 R55, R55, R3, 0x1, P0 ;  /* 0x0000000337377211 */ /* 0x000fc400000f0eff */
[-C--:B------:R-:W-:Y:S01]  /*08c0*/  LEA.HI.X.SX32 R57, R57, R3.reuse, 0x1, P3 ;  /* 0x0000000339397211 */ /* 0x080fe200018f0eff */
[----:B------:R-:W5:Y:S01]  /*08d0*/  LDG.E.U16 R52, desc[UR20][R52.64] ;  /* 0x0000001434347981 */ /* 0x000f62000c1e1500 */
[-C--:B------:R-:W-:Y:S02]  /*08e0*/  LEA.HI.X.SX32 R59, R59, R3.reuse, 0x1, P2 ;  /* 0x000000033b3b7211 */ /* 0x080fe400010f0eff */
[-C--:B------:R-:W-:Y:S01]  /*08f0*/  LEA.HI.X.SX32 R61, R61, R3.reuse, 0x1, P6 ;  /* 0x000000033d3d7211 */ /* 0x080fe200030f0eff */
[----:B------:R-:W5:Y:S01]  /*0900*/  LDG.E.U16 R54, desc[UR20][R54.64] ;  /* 0x0000001436367981 */ /* 0x000f62000c1e1500 */
[-C--:B------:R-:W-:Y:S02]  /*0910*/  LEA.HI.X.SX32 R63, R63, R3.reuse, 0x1, P4 ;  /* 0x000000033f3f7211 */ /* 0x080fe400020f0eff */
[----:B------:R-:W-:Y:S01]  /*0920*/  LEA.HI.X.SX32 R3, R65, R3, 0x1, P5 ;  /* 0x0000000341037211 */ /* 0x000fe200028f0eff */
[----:B------:R-:W5:Y:S04]  /*0930*/  LDG.E.U16 R56, desc[UR20][R56.64] ;  /* 0x0000001438387981 */ /* 0x000f68000c1e1500 */
[----:B------:R0:W5:Y:S04]  /*0940*/  LDG.E.U16 R65, desc[UR20][R4.64] ;  /* 0x0000001404417981 */ /* 0x000168000c1e1500 */
[----:B------:R-:W5:Y:S04]  /*0950*/  LDG.E.U16 R58, desc[UR20][R58.64] ;  /* 0x000000143a3a7981 */ /* 0x000f68000c1e1500 */
[----:B------:R-:W5:Y:S04]  /*0960*/  LDG.E.U16 R60, desc[UR20][R60.64] ;  /* 0x000000143c3c7981 */ /* 0x000f68000c1e1500 */
[----:B------:R-:W5:Y:S04]  /*0970*/  LDG.E.U16 R30, desc[UR20][R30.64] ;  /* 0x000000141e1e7981 */ /* 0x000f68000c1e1500 */
[----:B------:R-:W5:Y:S04]  /*0980*/  LDG.E.U16 R46, desc[UR20][R46.64] ;  /* 0x000000142e2e7981 */ /* 0x000f68000c1e1500 */
[----:B------:R-:W5:Y:S04]  /*0990*/  LDG.E.U16 R62, desc[UR20][R62.64] ;  /* 0x000000143e3e7981 */ /* 0x000f68000c1e1500 */
[----:B------:R-:W5:Y:S04]  /*09a0*/  LDG.E.U16 R16, desc[UR20][R16.64] ;  /* 0x0000001410107981 */ /* 0x000f68000c1e1500 */
[----:B------:R-:W5:Y:S04]  /*09b0*/  LDG.E.U16 R32, desc[UR20][R32.64] ;  /* 0x0000001420207981 */ /* 0x000f68000c1e1500 */
[----:B------:R-:W5:Y:S04]  /*09c0*/  LDG.E.U16 R48, desc[UR20][R48.64] ;  /* 0x0000001430307981 */ /* 0x000f68000c1e1500 */
[----:B------:R1:W5:Y:S01]  /*09d0*/  LDG.E.U16 R2, desc[UR20][R2.64] ;  /* 0x0000001402027981 */ /* 0x000362000c1e1500 */
[----:B------:R-:W1:Y:S01]  /*09e0*/  S2UR UR4, SR_CgaCtaId ;  /* 0x00000000000479c3 */ /* 0x000e620000008800 */
[----:B0-----:R-:W-:-:S02]  /*09f0*/  LOP3.LUT R4, R134, 0xc0, RZ, 0xc0, !PT ;  /* 0x000000c086047812 */ /* 0x001fc400078ec0ff */
[----:B------:R-:W-:Y:S01]  /*0a00*/  LOP3.LUT R5, R134, 0x3f, RZ, 0xc0, !PT ;  /* 0x0000003f86057812 */ /* 0x000fe200078ec0ff */
[----:B------:R-:W-:-:S03]  /*0a10*/  UMOV UR17, 0x400 ;  /* 0x0000040000117882 */ /* 0x000fc60000000000 */
[----:B------:R-:W-:-:S04]  /*0a20*/  LEA R7, R4, R5, 0x5 ;  /* 0x0000000504077211 */ /* 0x000fc800078e28ff */
[----:B------:R-:W-:Y:S02]  /*0a30*/  SHF.L.U32 R7, R7, 0x1, RZ ;  /* 0x0000000107077819 */ /* 0x000fe400000006ff */
[----:B-1----:R-:W-:Y:S02]  /*0a40*/  ISETP.GE.AND P0, PT, R136, 0x1, PT ;  /* 0x000000018800780c */ /* 0x002fe40003f06270 */
[C---:B------:R-:W-:Y:S02]  /*0a50*/  LOP3.LUT R9, R7.reuse, 0x10, RZ, 0x3c, !PT ;  /* 0x0000001007097812 */ /* 0x040fe400078e3cff */
[C---:B------:R-:W-:Y:S01]  /*0a60*/  LOP3.LUT R3, R7.reuse, 0x20, RZ, 0x3c, !PT ;  /* 0x0000002007037812 */ /* 0x040fe200078e3cff */
[----:B------:R-:W-:Y:S01]  /*0a70*/  ULEA UR17, UR4, UR17, 0x18 ;  /* 0x0000001104117291 */ /* 0x000fe2000f8ec03f */
[C---:B------:R-:W-:Y:S02]  /*0a80*/  LOP3.LUT R11, R7.reuse, 0x30, RZ, 0x3c, !PT ;  /* 0x00000030070b7812 */ /* 0x040fe400078e3cff */
[----:B------:R-:W-:-:S02]  /*0a90*/  LOP3.LUT R13, R7, 0x40, RZ, 0x3c, !PT ;  /* 0x00000040070d7812 */ /* 0x000fc400078e3cff */
[----:B------:R-:W-:Y:S02]  /*0aa0*/  CS2R R104, SRZ ;  /* 0x0000000000687805 */ /* 0x000fe4000001ff00 */
[----:B------:R-:W-:Y:S02]  /*0ab0*/  MOV R130, 0x3f800000 ;  /* 0x3f80000000827802 */ /* 0x000fe40000000f00 */
[----:B------:R-:W-:Y:S02]  /*0ac0*/  CS2R R106, SRZ ;  /* 0x00000000006a7805 */ /* 0x000fe4000001ff00 */
[----:B------:R-:W-:Y:S02]  /*0ad0*/  MOV R151, 0xff800000 ;  /* 0xff80000000977802 */ /* 0x000fe40000000f00 */
[----:B------:R-:W-:Y:S02]  /*0ae0*/  CS2R R108, SRZ ;  /* 0x00000000006c7805 */ /* 0x000fe4000001ff00 */
[----:B------:R-:W-:-:S02]  /*0af0*/  MOV R72, 0xff800000 ;  /* 0xff80000000487802 */ /* 0x000fc40000000f00 */
        /* <DEDUP_REMOVED lines=11> */
[----:B------:R-:W-:-:S02]  /*0bb0*/  CS2R R90, SRZ ;  /* 0x00000000005a7805 */ /* 0x000fc4000001ff00 */
[----:B------:R-:W-:Y:S02]  /*0bc0*/  CS2R R92, SRZ ;  /* 0x00000000005c7805 */ /* 0x000fe4000001ff00 */
[----:B------:R-:W-:Y:S02]  /*0bd0*/  CS2R R94, SRZ ;  /* 0x00000000005e7805 */ /* 0x000fe4000001ff00 */
[----:B------:R-:W-:Y:S02]  /*0be0*/  CS2R R96, SRZ ;  /* 0x0000000000607805 */ /* 0x000fe4000001ff00 */
[----:B------:R-:W-:Y:S02]  /*0bf0*/  CS2R R98, SRZ ;  /* 0x0000000000627805 */ /* 0x000fe4000001ff00 */
[----:B------:R-:W-:Y:S02]  /*0c00*/  CS2R R100, SRZ ;  /* 0x0000000000647805 */ /* 0x000fe4000001ff00 */
[----:B------:R-:W-:Y:S01]  /*0c10*/  CS2R R102, SRZ ;  /* 0x0000000000667805 */ /* 0x000fe2000001ff00 */
[----:B--2---:R-:W-:Y:S04]  /*0c20*/  STS.U16 [R7+UR17], R64 ;  /* 0x0000004007007988 */ /* 0x004fe80008000411 */
[----:B---3--:R-:W-:Y:S04]  /*0c30*/  STS.U16 [R7+UR17+0x800], R34 ;  /* 0x0008002207007988 */ /* 0x008fe80008000411 */
[----:B----4-:R-:W-:Y:S04]  /*0c40*/  STS.U16 [R7+UR17+0xc00], R50 ;  /* 0x000c003207007988 */ /* 0x010fe80008000411 */
[----:B-----5:R-:W-:Y:S04]  /*0c50*/  STS.U16 [R7+UR17+0x400], R18 ;  /* 0x0004001207007988 */ /* 0x020fe80008000411 */
[----:B------:R-:W-:Y:S04]  /*0c60*/  STS.U16 [R9+UR17+0x480], R20 ;  /* 0x0004801409007988 */ /* 0x000fe80008000411 */
[----:B------:R-:W-:Y:S04]  /*0c70*/  STS.U16 [R9+UR17+0x880], R36 ;  /* 0x0008802409007988 */ /* 0x000fe80008000411 */
[----:B------:R-:W-:Y:S04]  /*0c80*/  STS.U16 [R9+UR17+0xc80], R52 ;  /* 0x000c803409007988 */ /* 0x000fe80008000411 */
[----:B------:R0:W-:Y:S04]  /*0c90*/  STS.U16 [R9+UR17+0x80], R65 ;  /* 0x0000804109007988 */ /* 0x0001e80008000411 */
[----:B------:R-:W-:Y:S04]  /*0ca0*/  STS.U16 [R3+UR17+0x100], R6 ;  /* 0x0001000603007988 */ /* 0x000fe80008000411 */
[----:B------:R-:W-:Y:S01]  /*0cb0*/  STS.U16 [R3+UR17+0x500], R22 ;  /* 0x0005001603007988 */ /* 0x000fe20008000411 */
[----:B0-----:R-:W-:-:S03]  /*0cc0*/  LOP3.LUT R9, R7, 0x50, RZ, 0x3c, !PT ;  /* 0x0000005007097812 */ /* 0x001fc600078e3cff */
[----:B------:R-:W-:Y:S04]  /*0cd0*/  STS.U16 [R3+UR17+0x900], R38 ;  /* 0x0009002603007988 */ /* 0x000fe80008000411 */
[----:B------:R0:W-:Y:S04]  /*0ce0*/  STS.U16 [R3+UR17+0xd00], R54 ;  /* 0x000d003603007988 */ /* 0x0001e80008000411 */
[----:B------:R1:W-:Y:S04]  /*0cf0*/  STS.U16 [R11+UR17+0x180], R8 ;  /* 0x000180080b007988 */ /* 0x0003e80008000411 */
[----:B------:R1:W-:Y:S01]  /*0d00*/  STS.U16 [R11+UR17+0x580], R24 ;  /* 0x000580180b007988 */ /* 0x0003e20008000411 */
[----:B0-----:R-:W-:-:S02]  /*0d10*/  LOP3.LUT R3, R7, 0x60, RZ, 0x3c, !PT ;  /* 0x0000006007037812 */ /* 0x001fc400078e3cff */
[----:B------:R-:W-:Y:S01]  /*0d20*/  LOP3.LUT R7, R7, 0x70, RZ, 0x3c, !PT ;  /* 0x0000007007077812 */ /* 0x000fe200078e3cff */
[----:B------:R1:W-:Y:S04]  /*0d30*/  STS.U16 [R11+UR17+0x980], R40 ;  /* 0x000980280b007988 */ /* 0x0003e80008000411 */
        /* <DEDUP_REMOVED lines=16> */
[----:B------:R1:W-:Y:S01]  /*0e40*/  STS.U16 [R7+UR17+0xf80], R2 ;  /* 0x000f800207007988 */ /* 0x0003e20008000411 */
[----:B------:R-:W-:Y:S05]  /*0e50*/  @!P0 BRA `(.L_x_0) ;  /* 0x0000002c00088947 */ /* 0x000fea0003800000 */
[----:B------:R-:W0:Y:S01]  /*0e60*/  LDC.64 R132, c[0x0][0x260] ;  /* 0x00009800ff847b82 */ /* 0x000e220000000a00 */
[----:B-1----:R-:W-:Y:S01]  /*0e70*/  SHF.R.U32.HI R3, RZ, 0x2, R4 ;  /* 0x00000002ff037819 */ /* 0x002fe20000011604 */
[----:B------:R-:W-:Y:S01]  /*0e80*/  ULDC UR4, c[0x0][0x258] ;  /* 0x0000960000047ab9 */ /* 0x000fe20000000800 */
[----:B------:R-:W-:Y:S01]  /*0e90*/  LOP3.LUT R2, R134, 0x1f, RZ, 0xc0, !PT ;  /* 0x0000001f86027812 */ /* 0x000fe200078ec0ff */
[----:B------:R-:W-:Y:S01]  /*0ea0*/  ULDC.64 UR6, c[0x0][0x220] ;  /* 0x0000880000067ab9 */ /* 0x000fe20000000a00 */
[----:B------:R-:W-:Y:S01]  /*0eb0*/  SHF.L.U32 R142, R135, 0x1, RZ ;  /* 0x00000001878e7819 */ /* 0x000fe200000006ff */
[----:B------:R-:W-:Y:S01]  /*0ec0*/  UMOV UR10, 0xfffffffe ;  /* 0xfffffffe000a7882 */ /* 0x000fe20000000000 */
[--C-:B------:R-:W-:Y:S01]  /*0ed0*/  SHF.R.U32.HI R4, RZ, 0x5, R134.reuse ;  /* 0x00000005ff047819 */ /* 0x100fe20000011686 */
[----:B------:R-:W1:Y:S01]  /*0ee0*/  LDC.64 R130, c[0x0][0x250] ;  /* 0x00009400ff827b82 */ /* 0x000e620000000a00 */
[----:B------:R-:W-:Y:S01]  /*0ef0*/  LOP3.LUT R142, R142, R3, RZ, 0x3c, !PT ;  /* 0x000000038e8e7212 */ /* 0x000fe200078e3cff */
[----:B------:R-:W-:Y:S01]  /*0f00*/  IMAD R3, R2, UR4, RZ ;  /* 0x0000000402037c24 */ /* 0x000fe2000f8e02ff */
[----:B------:R-:W-:Y:S01]  /*0f10*/  SGXT.U32 R4, R4, 0x3 ;  /* 0x000000030404781a */ /* 0x000fe20000000000 */
[----:B------:R-:W-:Y:S01]  /*0f20*/  ULDC.64 UR4, c[0x0][0x218] ;  /* 0x0000860000047ab9 */ /* 0x000fe20000000a00 */
[--C-:B------:R-:W-:Y:S01]  /*0f30*/  SHF.R.U32.HI R7, RZ, 0x6, R134.reuse ;  /* 0x00000006ff077819 */ /* 0x100fe20000011686 */
[----:B------:R-:W-:Y:S01]  /*0f40*/  UMOV UR11, 0x7fffffdf ;  /* 0x7fffffdf000b7882 */ /* 0x000fe20000000000 */
[----:B------:R-:W-:Y:S01]  /*0f50*/  SHF.R.U32.HI R8, RZ, 0x5, R134 ;  /* 0x00000005ff087819 */ /* 0x000fe20000011686 */
[----:B------:R-:W2:Y:S01]  /*0f60*/  LDC R30, c[0x0][0x268] ;  /* 0x00009a00ff1e7b82 */ /* 0x000ea20000000800 */
[----:B------:R-:W-:-:S02]  /*0f70*/  MOV R146, 0xff800000 ;  /* 0xff80000000927802 */ /* 0x000fc40000000f00 */
[----:B------:R-:W-:Y:S02]  /*0f80*/  CS2R R104, SRZ ;  /* 0x0000000000687805 */ /* 0x000fe4000001ff00 */
[----:B------:R-:W-:Y:S02]  /*0f90*/  R2UR UR25, R8 ;  /* 0x00000000081972ca */ /* 0x000fe400000e0000 */
[----:B------:R-:W-:Y:S02]  /*0fa0*/  CS2R R106, SRZ ;  /* 0x00000000006a7805 */ /* 0x000fe4000001ff00 */
[----:B------:R-:W-:Y:S02]  /*0fb0*/  MOV R139, RZ ;  /* 0x000000ff008b7202 */ /* 0x000fe40000000f00 */
[----:B------:R-:W-:Y:S02]  /*0fc0*/  CS2R R108, SRZ ;  /* 0x00000000006c7805 */ /* 0x000fe4000001ff00 */
[----:B------:R-:W-:Y:S01]  /*0fd0*/  MOV R141, RZ ;  /* 0x000000ff008d7202 */ /* 0x000fe20000000f00 */
[----:B0-----:R-:W-:Y:S01]  /*0fe0*/  IMAD R132, R132, UR16, RZ ;  /* 0x0000001084847c24 */ /* 0x001fe2000f8e02ff */
[----:B------:R-:W-:Y:S01]  /*0ff0*/  MOV R137, 0x3f800000 ;  /* 0x3f80000000897802 */ /* 0x000fe20000000f00 */
[----:B------:R-:W-:Y:S01]  /*1000*/  IMAD R6, R5, R133, RZ ;  /* 0x0000008505067224 */ /* 0x000fe200078e02ff */
[----:B------:R-:W-:-:S02]  /*1010*/  MOV R143, 0x3f800000 ;  /* 0x3f800000008f7802 */ /* 0x000fc40000000f00 */
[----:B------:R-:W-:Y:S02]  /*1020*/  CS2R R110, SRZ ;  /* 0x00000000006e7805 */ /* 0x000fe4000001ff00 */
[C---:B------:R-:W-:Y:S01]  /*1030*/  SHF.L.U32 R2, R132.reuse, 0x1, RZ ;  /* 0x0000000184027819 */ /* 0x040fe200000006ff */
[----:B------:R-:W-:Y:S01]  /*1040*/  IMAD.HI R132, R132, 0x2, RZ ;  /* 0x0000000284847827 */ /* 0x000fe200078e02ff */
[----:B------:R-:W-:Y:S02]  /*1050*/  SHF.L.U32 R5, R6, 0x1, RZ ;  /* 0x0000000106057819 */ /* 0x000fe400000006ff */
[----:B------:R-:W-:Y:S02]  /*1060*/  CS2R R112, SRZ ;  /* 0x0000000000707805 */ /* 0x000fe4000001ff00 */
[----:B------:R-:W-:Y:S01]  /*1070*/  MOV R145, 0xff800000 ;  /* 0xff80000000917802 */ /* 0x000fe20000000f00 */
[----:B-1----:R-:W-:Y:S01]  /*1080*/  IMAD R130, R130, UR16, RZ ;  /* 0x0000001082827c24 */ /* 0x002fe2000f8e02ff */
[----:B------:R-:W-:Y:S01]  /*1090*/  IADD3 R28, P2, P3, R5, UR6, R2 ;  /* 0x00000006051c7c10 */ /* 0x000fe2000fb5e002 */
[----:B------:R-:W-:Y:S01]  /*10a0*/  IMAD R4, R4, R131, RZ ;  /* 0x0000008304047224 */ /* 0x000fe200078e02ff */
[C---:B------:R-:W-:Y:S01]  /*10b0*/  SHF.L.U32 R5, R3.reuse, 0x1, RZ ;  /* 0x0000000103057819 */ /* 0x040fe200000006ff */
[----:B------:R-:W-:Y:S01]  /*10c0*/  IMAD.HI R3, R3, 0x2, RZ ;  /* 0x0000000203037827 */ /* 0x000fe200078e02ff */
[----:B------:R-:W-:-:S02]  /*10d0*/  SHF.L.U32 R2, R130, 0x1, RZ ;  /* 0x0000000182027819 */ /* 0x000fc400000006ff */
[----:B------:R-:W-:Y:S02]  /*10e0*/  CS2R R114, SRZ ;  /* 0x0000000000727805 */ /* 0x000fe4000001ff00 */
[----:B------:R-:W-:Y:S01]  /*10f0*/  MOV R144, 0xff800000 ;  /* 0xff80000000907802 */ /* 0x000fe20000000f00 */
[----:B------:R-:W-:Y:S01]  /*1100*/  IMAD.HI R130, R130, 0x2, RZ ;  /* 0x0000000282827827 */ /* 0x000fe200078e02ff */
[----:B------:R-:W-:Y:S01]  /*1110*/  IADD3 R17, P0, P1, R5, UR4, R2 ;  /* 0x0000000405117c10 */ /* 0x000fe2000f91e002 */
[----:B------:R-:W-:Y:S01]  /*1120*/  UMOV UR4, URZ ;  /* 0x0000003f00047c82 */ /* 0x000fe20008000000 */
[----:B------:R-:W-:Y:S01]  /*1130*/  SGXT.U32 R2, R7, 0x2 ;  /* 0x000000020702781a */ /* 0x000fe20000000000 */
[----:B------:R-:W-:Y:S01]  /*1140*/  IMAD.HI R5, R6, 0x2, RZ ;  /* 0x0000000206057827 */ /* 0x000fe200078e02ff */
[----:B------:R-:W-:Y:S02]  /*1150*/  LEA R6, R131, R4, 0x3 ;  /* 0x0000000483067211 */ /* 0x000fe400078e18ff */
[----:B------:R-:W-:-:S02]  /*1160*/  CS2R R116, SRZ ;  /* 0x0000000000747805 */ /* 0x000fc4000001ff00 */
[----:B------:R-:W-:Y:S01]  /*1170*/  IADD3.X R11, R3, UR5, R130, P0, P1 ;  /* 0x00000005030b7c10 */ /* 0x000fe200087e2482 */
[----:B--2---:R-:W-:Y:S01]  /*1180*/  IMAD R7, R2, R30, RZ ;  /* 0x0000001e02077224 */ /* 0x004fe200078e02ff */
[----:B------:R-:W-:Y:S01]  /*1190*/  LEA R2, R131, R6, 0x3 ;  /* 0x0000000683027211 */ /* 0x000fe200078e18ff */
[----:B------:R-:W-:Y:S01]  /*11a0*/  UIADD3 UR5, UR17, 0x4000, URZ ;  /* 0x0000400011057890 */ /* 0x000fe2000fffe03f */
[----:B------:R-:W-:Y:S02]  /*11b0*/  IADD3.X R132, R5, UR7, R132, P2, P3 ;  /* 0x0000000705847c10 */ /* 0x000fe400097e6484 */
[----:B------:R-:W-:Y:S02]  /*11c0*/  CS2R R118, SRZ ;  /* 0x0000000000767805 */ /* 0x000fe4000001ff00 */
[----:B------:R-:W-:Y:S01]  /*11d0*/  LEA R3, R30, R7, 0x2 ;  /* 0x000000071e037211 */ /* 0x000fe200078e10ff */
[----:B------:R-:W-:Y:S01]  /*11e0*/  USHF.R.U32.HI UR5, URZ, 0x4, UR5 ;  /* 0x000000043f057899 */ /* 0x000fe20008011605 */
[----:B------:R-:W-:-:S02]  /*11f0*/  LEA R8, R131, R2, 0x3 ;  /* 0x0000000283087211 */ /* 0x000fc400078e18ff */
[----:B------:R-:W-:Y:S02]  /*1200*/  CS2R R88, SRZ ;  /* 0x0000000000587805 */ /* 0x000fe4000001ff00 */
[----:B------:R-:W-:Y:S01]  /*1210*/  LEA R128, P1, R4, R17, 0x1 ;  /* 0x0000001104807211 */ /* 0x000fe200078208ff */
[----:B------:R-:W-:Y:S01]  /*1220*/  USGXT.U32 UR6, UR5, 0xe ;  /* 0x0000000e0506789a */ /* 0x000fe20008000000 */
[----:B------:R-:W-:Y:S02]  /*1230*/  LEA R5, R30, R3, 0x2 ;  /* 0x000000031e057211 */ /* 0x000fe400078e10ff */
[----:B------:R-:W-:Y:S02]  /*1240*/  CS2R R90, SRZ ;  /* 0x00000000005a7805 */ /* 0x000fe4000001ff00 */
[----:B------:R-:W-:Y:S01]  /*1250*/  LEA R10, R131, R8, 0x3 ;  /* 0x00000008830a7211 */ /* 0x000fe200078e18ff */
[----:B------:R-:W-:Y:S01]  /*1260*/  UIADD3 UR26, UP0, UR6, 0x2, URZ ;  /* 0x00000002061a7890 */ /* 0x000fe2000ff1e03f */
[----:B------:R-:W-:-:S02]  /*1270*/  LEA R126, P2, R6, R17, 0x1 ;  /* 0x00000011067e7211 */ /* 0x000fc400078408ff */
[----:B------:R-:W-:Y:S02]  /*1280*/  CS2R R92, SRZ ;  /* 0x00000000005c7805 */ /* 0x000fe4000001ff00 */
[----:B------:R-:W-:Y:S01]  /*1290*/  LEA.HI.X.SX32 R129, R4, R11, 0x1, P1 ;  /* 0x0000000b04817211 */ /* 0x000fe200008f0eff */
[----:B------:R-:W-:Y:S01]  /*12a0*/  UIADD3.X UR27, UR4, 0x40000040, URZ, UP0, !UPT ;  /* 0x40000040041b7890 */ /* 0x000fe200087fe43f */
[----:B------:R-:W-:Y:S02]  /*12b0*/  LEA R9, R30, R5, 0x2 ;  /* 0x000000051e097211 */ /* 0x000fe400078e10ff */
[----:B------:R-:W-:Y:S02]  /*12c0*/  CS2R R94, SRZ ;  /* 0x00000000005e7805 */ /* 0x000fe4000001ff00 */
[----:B------:R-:W-:Y:S02]  /*12d0*/  LEA R122, P1, R2, R17, 0x1 ;  /* 0x00000011027a7211 */ /* 0x000fe400078208ff */
[----:B------:R-:W-:-:S02]  /*12e0*/  CS2R R96, SRZ ;  /* 0x0000000000607805 */ /* 0x000fc4000001ff00 */
[----:B------:R-:W-:Y:S02]  /*12f0*/  LEA R4, R131, R10, 0x3 ;  /* 0x0000000a83047211 */ /* 0x000fe400078e18ff */
[----:B------:R-:W-:Y:S02]  /*1300*/  CS2R R98, SRZ ;  /* 0x0000000000627805 */ /* 0x000fe4000001ff00 */
[----:B------:R-:W-:Y:S01]  /*1310*/  LEA.HI.X.SX32 R127, R6, R11, 0x1, P2 ;  /* 0x0000000b067f7211 */ /* 0x000fe200010f0eff */
[----:B------:R-:W-:Y:S01]  /*1320*/  UMOV UR7, URZ ;  /* 0x0000003f00077c82 */ /* 0x000fe20008000000 */
[----:B------:R-:W-:Y:S02]  /*1330*/  LEA R24, R30, R9, 0x2 ;  /* 0x000000091e187211 */ /* 0x000fe400078e10ff */
[----:B------:R-:W-:Y:S02]  /*1340*/  CS2R R100, SRZ ;  /* 0x0000000000647805 */ /* 0x000fe4000001ff00 */
[----:B------:R-:W-:-:S02]  /*1350*/  LEA R120, P2, R8, R17, 0x1 ;  /* 0x0000001108787211 */ /* 0x000fc400078408ff */
[----:B------:R-:W-:Y:S02]  /*1360*/  CS2R R102, SRZ ;  /* 0x0000000000667805 */ /* 0x000fe4000001ff00 */
[----:B------:R-:W-:Y:S01]  /*1370*/  LEA.HI.X.SX32 R123, R2, R11, 0x1, P1 ;  /* 0x0000000b027b7211 */ /* 0x000fe200008f0eff */
[----:B------:R-:W-:Y:S01]  /*1380*/  UIADD3.64 UR10, UR6, -UR10, URZ ;  /* 0x8000000a060a7297 */ /* 0x000fe2000fffe03f */
[----:B------:R-:W-:Y:S01]  /*1390*/  LEA R6, R131, R4, 0x3 ;  /* 0x0000000483067211 */ /* 0x000fe200078e18ff */
[----:B------:R-:W-:Y:S01]  /*13a0*/  UIADD3.64 UR22, UR26, 0x2, URZ ;  /* 0x000000021a167897 */ /* 0x000fe2000fffe03f */
[----:B------:R-:W-:Y:S01]  /*13b0*/  LEA R22, P1, R10, R17, 0x1 ;  /* 0x000000110a167211 */ /* 0x000fe200078208ff */
[----:B------:R-:W-:Y:S01]  /*13c0*/  UIADD3.64 UR18, UR26, 0x4, URZ ;  /* 0x000000041a127897 */ /* 0x000fe2000fffe03f */
[----:B------:R-:W-:Y:S01]  /*13d0*/  LEA R25, R30, R24, 0x2 ;  /* 0x000000181e197211 */ /* 0x000fe200078e10ff */
[----:B------:R-:W-:Y:S01]  /*13e0*/  ULDC UR24, c[0x0][0x238] ;  /* 0x00008e0000187ab9 */ /* 0x000fe20000000800 */
[----:B------:R-:W-:Y:S01]  /*13f0*/  LEA.HI.X.SX32 R121, R8, R11, 0x1, P2 ;  /* 0x0000000b08797211 */ /* 0x000fe200010f0eff */
[----:B------:R-:W-:Y:S01]  /*1400*/  UMOV UR14, UR6 ;  /* 0x00000006000e7c82 */ /* 0x000fe20008000000 */
[----:B------:R-:W-:Y:S01]  /*1410*/  LEA R124, P0, R7, R28, 0x1 ;  /* 0x0000001c077c7211 */ /* 0x000fe200078008ff */
[----:B------:R-:W-:Y:S01]  /*1420*/  UMOV UR15, 0x80000020 ;  /* 0x80000020000f7882 */ /* 0x000fe20000000000 */
[----:B------:R-:W-:Y:S01]  /*1430*/  LEA R2, R131, R6, 0x3 ;  /* 0x0000000683027211 */ /* 0x000fe200078e18ff */
[----:B------:R-:W-:Y:S01]  /*1440*/  UMOV UR7, 0x40000040 ;  /* 0x4000004000077882 */ /* 0x000fe20000000000 */
[----:B------:R-:W-:-:S02]  /*1450*/  LEA R20, P2, R4, R17, 0x1 ;  /* 0x0000001104147211 */ /* 0x000fc400078408ff */
[----:B------:R-:W-:Y:S02]  /*1460*/  LEA.HI.X.SX32 R23, R10, R11, 0x1, P1 ;  /* 0x0000000b0a177211 */ /* 0x000fe400008f0eff */
[----:B------:R-:W-:Y:S02]  /*1470*/  LEA R14, P1, R3, R28, 0x1 ;  /* 0x0000001c030e7211 */ /* 0x000fe400078208ff */
[----:B------:R-:W-:Y:S02]  /*1480*/  LEA R26, R30, R25, 0x2 ;  /* 0x000000191e1a7211 */ /* 0x000fe400078e10ff */
[-C--:B------:R-:W-:Y:S02]  /*1490*/  LEA R18, P3, R6, R17.reuse, 0x1 ;  /* 0x0000001106127211 */ /* 0x080fe400078608ff */
[----:B------:R-:W-:Y:S02]  /*14a0*/  LEA R16, P4, R2, R17, 0x1 ;  /* 0x0000001102107211 */ /* 0x000fe400078808ff */
[----:B------:R-:W-:-:S02]  /*14b0*/  LEA.HI.X.SX32 R21, R4, R11, 0x1, P2 ;  /* 0x0000000b04157211 */ /* 0x000fc400010f0eff */
[----:B------:R-:W-:Y:S02]  /*14c0*/  LEA.HI.X.SX32 R125, R7, R132, 0x1, P0 ;  /* 0x00000084077d7211 */ /* 0x000fe400000f0eff */
[-C--:B------:R-:W-:Y:S02]  /*14d0*/  LEA R12, P0, R5, R28.reuse, 0x1 ;  /* 0x0000001c050c7211 */ /* 0x080fe400078008ff */
[----:B------:R-:W-:Y:S02]  /*14e0*/  LEA R10, P2, R9, R28, 0x1 ;  /* 0x0000001c090a7211 */ /* 0x000fe400078408ff */
[----:B------:R-:W-:Y:S02]  /*14f0*/  LEA.HI.X.SX32 R15, R3, R132, 0x1, P1 ;  /* 0x00000084030f7211 */ /* 0x000fe400008f0eff */
[----:B------:R-:W-:Y:S02]  /*1500*/  LEA R3, R30, R26, 0x2 ;  /* 0x0000001a1e037211 */ /* 0x000fe400078e10ff */
[----:B------:R-:W-:-:S02]  /*1510*/  LEA.HI.X.SX32 R19, R6, R11, 0x1, P3 ;  /* 0x0000000b06137211 */ /* 0x000fc400018f0eff */
[----:B------:R-:W-:Y:S02]  /*1520*/  LEA.HI.X.SX32 R17, R2, R11, 0x1, P4 ;  /* 0x0000000b02117211 */ /* 0x000fe400020f0eff */
[-C--:B------:R-:W-:Y:S02]  /*1530*/  LEA.HI.X.SX32 R13, R5, R132.reuse, 0x1, P0 ;  /* 0x00000084050d7211 */ /* 0x080fe400000f0eff */
[----:B------:R-:W-:Y:S02]  /*1540*/  LEA.HI.X.SX32 R11, R9, R132, 0x1, P2 ;  /* 0x00000084090b7211 */ /* 0x000fe400010f0eff */
[-C--:B------:R-:W-:Y:S02]  /*1550*/  LEA R8, P0, R24, R28.reuse, 0x1 ;  /* 0x0000001c18087211 */ /* 0x080fe400078008ff */
[-C--:B------:R-:W-:Y:S02]  /*1560*/  LEA R6, P1, R25, R28.reuse, 0x1 ;  /* 0x0000001c19067211 */ /* 0x080fe400078208ff */
[----:B------:R-:W-:-:S02]  /*1570*/  LEA R4, P2, R26, R28, 0x1 ;  /* 0x0000001c1a047211 */ /* 0x000fc400078408ff */
[----:B------:R-:W-:Y:S02]  /*1580*/  LEA R2, P3, R3, R28, 0x1 ;  /* 0x0000001c03027211 */ /* 0x000fe400078608ff */
[-C--:B------:R-:W-:Y:S02]  /*1590*/  LEA.HI.X.SX32 R9, R24, R132.reuse, 0x1, P0 ;  /* 0x0000008418097211 */ /* 0x080fe400000f0eff */
[-C--:B------:R-:W-:Y:S02]  /*15a0*/  LEA.HI.X.SX32 R7, R25, R132.reuse, 0x1, P1 ;  /* 0x0000008419077211 */ /* 0x080fe400008f0eff */
[-C--:B------:R-:W-:Y:S02]  /*15b0*/  LEA.HI.X.SX32 R5, R26, R132.reuse, 0x1, P2 ;  /* 0x000000841a057211 */ /* 0x080fe400010f0eff */
[----:B------:R-:W-:Y:S02]  /*15c0*/  LEA.HI.X.SX32 R3, R3, R132, 0x1, P3 ;  /* 0x0000008403037211 */ /* 0x000fe400018f0eff */
[----:B------:R-:W-:-:S02]  /*15d0*/  MOV R130, 0x3f800000 ;  /* 0x3f80000000827802 */ /* 0x000fc40000000f00 */
[----:B------:R-:W-:Y:S02]  /*15e0*/  MOV R132, 0x3f800000 ;  /* 0x3f80000000847802 */ /* 0x000fe40000000f00 */
[----:B------:R-:W-:Y:S02]  /*15f0*/  MOV R138, 0xff800000 ;  /* 0xff800000008a7802 */ /* 0x000fe40000000f00 */
[----:B------:R-:W-:-:S07]  /*1600*/  LOP3.LUT R140, R142, 0x40, RZ, 0x3c, !PT ;  /* 0x000000408e8c7812 */ /* 0x000fce00078e3cff */
.L_x_1:
[----:B------:R-:W-:-:S04]  /*1610*/  IMAD.WIDE R24, R139, 0x2, R128 ;  /* 0x000000028b187825 */ /* 0x000fc800078e0280 */
[C---:B------:R-:W-:Y:S02]  /*1620*/  IMAD.WIDE R26, R139.reuse, 0x2, R126 ;  /* 0x000000028b1a7825 */ /* 0x040fe400078e027e */
[----:B------:R-:W2:Y:S02]  /*1630*/  LDG.E.U16 R25, desc[UR20][R24.64] ;  /* 0x0000001418197981 */ /* 0x000ea4000c1e1500 */
[C---:B------:R-:W-:Y:S02]  /*1640*/  IMAD.WIDE R28, R139.reuse, 0x2, R122 ;  /* 0x000000028b1c7825 */ /* 0x040fe400078e027a */
[----:B------:R-:W3:Y:S02]  /*1650*/  LDG.E.U16 R27, desc[UR20][R26.64] ;  /* 0x000000141a1b7981 */ /* 0x000ee4000c1e1500 */
[C---:B------:R-:W-:Y:S02]  /*1660*/  IMAD.WIDE R30, R139.reuse, 0x2, R120 ;  /* 0x000000028b1e7825 */ /* 0x040fe400078e0278 */
[----:B------:R-:W4:Y:S02]  /*1670*/  LDG.E.U16 R147, desc[UR20][R28.64] ;  /* 0x000000141c937981 */ /* 0x000f24000c1e1500 */
[----:B------:R-:W-:-:S02]  /*1680*/  IMAD.WIDE R32, R139, 0x2, R22 ;  /* 0x000000028b207825 */ /* 0x000fc400078e0216 */
[----:B------:R-:W5:Y:S02]  /*1690*/  LDG.E.U16 R149, desc[UR20][R30.64] ;  /* 0x000000141e957981 */ /* 0x000f64000c1e1500 */
[C---:B------:R-:W-:Y:S02]  /*16a0*/  IMAD.WIDE R34, R139.reuse, 0x2, R20 ;  /* 0x000000028b227825 */ /* 0x040fe400078e0214 */
[----:B------:R-:W5:Y:S02]  /*16b0*/  LDG.E.U16 R151, desc[UR20][R32.64] ;  /* 0x0000001420977981 */ /* 0x000f64000c1e1500 */
[C---:B------:R-:W-:Y:S02]  /*16c0*/  IMAD.WIDE R36, R139.reuse, 0x2, R18 ;  /* 0x000000028b247825 */ /* 0x040fe400078e0212 */
[----:B------:R-:W5:Y:S02]  /*16d0*/  LDG.E.U16 R153, desc[UR20][R34.64] ;  /* 0x0000001422997981 */ /* 0x000f64000c1e1500 */
[----:B------:R-:W-:-:S02]  /*16e0*/  IMAD.WIDE R38, R139, 0x2, R16 ;  /* 0x000000028b267825 */ /* 0x000fc400078e0210 */
[----:B------:R-:W5:Y:S04]  /*16f0*/  LDG.E.U16 R155, desc[UR20][R36.64] ;  /* 0x00000014249b7981 */ /* 0x000f68000c1e1500 */
[----:B------:R-:W5:Y:S01]  /*1700*/  LDG.E.U16 R157, desc[UR20][R38.64] ;  /* 0x00000014269d7981 */ /* 0x000f62000c1e1500 */
[----:B------:R-:W-:Y:S01]  /*1710*/  BAR.SYNC.DEFER_BLOCKING 0x0 ;  /* 0x0000000000007b1d */ /* 0x000fe20000010000 */
[----:B------:R-:W-:-:S04]  /*1720*/  USHF.L.U32 UR5, UR25, 0x6, URZ ;  /* 0x0000000619057899 */ /* 0x000fc8000800063f */
[----:B------:R-:W-:-:S04]  /*1730*/  ULOP3.LUT UR5, UR5, 0x100, URZ, 0xc0, !UPT ;  /* 0x0000010005057892 */ /* 0x000fc8000f8ec03f */
[----:B------:R-:W-:-:S04]  /*1740*/  ULEA.HI UR5, UR17, UR5, URZ, 0x1c ;  /* 0x0000000511057291 */ /* 0x000fc8000f8fe03f */
[----:B------:R-:W-:Y:S01]  /*1750*/  ULOP3.LUT UR12, UR5, 0x3fff, URZ, 0xc0, !UPT ;  /* 0x00003fff050c7892 */ /* 0x000fe2000f8ec03f */
[----:B------:R-:W-:-:S03]  /*1760*/  UMOV UR13, 0x40000040 ;  /* 0x40000040000d7882 */ /* 0x000fc60000000000 */
[----:B------:R-:W-:Y:S01]  /*1770*/  UIADD3 UR8, UP0, UR12, 0x80, URZ ;  /* 0x000000800c087890 */ /* 0x000fe2000ff1e03f */
[----:B------:R-:W-:-:S03]  /*1780*/  UMOV UR5, URZ ;  /* 0x0000003f00057c82 */ /* 0x000fc60008000000 */
[----:B------:R-:W-:Y:S01]  /*1790*/  UIADD3.X UR9, UR5, 0x40000040, URZ, UP0, !UPT ;  /* 0x4000004005097890 */ /* 0x000fe200087fe43f */
[----:B--2---:R-:W-:Y:S04]  /*17a0*/  STS.U16 [R142+UR17+0x4000], R25 ;  /* 0x004000198e007988 */ /* 0x004fe80008000411 */
[----:B---3--:R0:W-:Y:S04]  /*17b0*/  STS.U16 [R142+UR17+0x4200], R27 ;  /* 0x0042001b8e007988 */ /* 0x0081e80008000411 */
[----:B----4-:R-:W-:Y:S04]  /*17c0*/  STS.U16 [R142+UR17+0x4400], R147 ;  /* 0x004400938e007988 */ /* 0x010fe80008000411 */
[----:B-----5:R-:W-:Y:S04]  /*17d0*/  STS.U16 [R142+UR17+0x4600], R149 ;  /* 0x004600958e007988 */ /* 0x020fe80008000411 */
[----:B------:R1:W-:Y:S04]  /*17e0*/  STS.U16 [R142+UR17+0x4800], R151 ;  /* 0x004800978e007988 */ /* 0x0003e80008000411 */
[----:B------:R-:W-:Y:S04]  /*17f0*/  STS.U16 [R142+UR17+0x4a00], R153 ;  /* 0x004a00998e007988 */ /* 0x000fe80008000411 */
[----:B------:R2:W-:Y:S04]  /*1800*/  STS.U16 [R142+UR17+0x4c00], R155 ;  /* 0x004c009b8e007988 */ /* 0x0005e80008000411 */
[----:B------:R-:W-:Y:S01]  /*1810*/  STS.U16 [R142+UR17+0x4e00], R157 ;  /* 0x004e009d8e007988 */ /* 0x000fe20008000411 */
[----:B------:R3:W-:Y:S06]  /*1820*/  MEMBAR.ALL.CTA ;  /* 0x0000000000007992 */ /* 0x0007ec0000008000 */
[----:B---3--:R-:W3:Y:S02]  /*1830*/  FENCE.VIEW.ASYNC.S ;  /* 0x00000000000073c6 */ /* 0x008ee40000000000 */
[----:B---3--:R-:W-:Y:S06]  /*1840*/  BAR.SYNC.DEFER_BLOCKING 0x0 ;  /* 0x0000000000007b1d */ /* 0x008fec0000010000 */
[----:B0-----:R-:W-:-:S06]  /*1850*/  WARPGROUP.ARRIVE ;  /* 0x00000000000079c5 */ /* 0x001fcc0000000000 */
[----:B------:R-:W-:Y:S01]  /*1860*/  HGMMA.64x64x16.F32.BF16 R56, gdesc[UR12].tnspA, RZ, !UPT ;  /* 0x20e000000c3879f0 */ /* 0x000fe2000c7018ff */
[----:B------:R-:W-:-:S03]  /*1870*/  UIADD3.64 UR12, UR8, 0x180, URZ ;  /* 0x00000180080c7897 */ /* 0x000fc6000fffe03f */
[----:B------:R-:W-:Y:S06]  /*1880*/  HGMMA.64x64x16.F32.BF16 R56, gdesc[UR8].tnspA, R56 ;  /* 0x20e00000083879f0 */ /* 0x000fec0008701838 */
[----:B------:R-:W-:Y:S01]  /*1890*/  HGMMA.64x64x16.F32.BF16 R24, gdesc[UR12].tnspA, RZ, !UPT ;  /* 0x20e000000c1879f0 */ /* 0x000fe2000c7018ff */
[----:B------:R-:W-:-:S09]  /*18a0*/  UIADD3.64 UR8, UR8, 0x200, URZ ;  /* 0x0000020008087897 */ /* 0x000fd2000fffe03f */
[----:B------:R-:W-:Y:S01]  /*18b0*/  HGMMA.64x64x16.F32.BF16 R24, gdesc[UR8].tnspA, R24, gsb0 ;  /* 0x20e00000081879f0 */ /* 0x000fe20008001818 */
[----:B-1----:R-:W-:-:S04]  /*18c0*/  IMAD.WIDE R150, R141, 0x2, R124 ;  /* 0x000000028d967825 */ /* 0x002fc800078e027c */
[----:B------:R-:W-:Y:S01]  /*18d0*/  IMAD.WIDE R148, R141, 0x2, R14 ;  /* 0x000000028d947825 */ /* 0x000fe200078e020e */
[----:B------:R0:W3:Y:S05]  /*18e0*/  LDG.E.U16 R147, desc[UR20][R150.64] ;  /* 0x0000001496937981 */ /* 0x0000ea000c1e1500 */
[----:B------:R1:W4:Y:S01]  /*18f0*/  LDG.E.U16 R149, desc[UR20][R148.64] ;  /* 0x0000001494957981 */ /* 0x000322000c1e1500 */
[----:B------:R-:W-:Y:S02]  /*1900*/  WARPGROUP.DEPBAR.LE gsb0, 0x0 ;  /* 0x00008000000079c5 */ /* 0x000fe40000010000 */
[----:B------:R-:W-:Y:S01]  /*1910*/  FMUL R154, R56, UR24 ;  /* 0x00000018389a7c20 */ /* 0x000fe20008400000 */
[----:B--2---:R-:W-:-:S05]  /*1920*/  FMUL R155, R57, UR24 ;  /* 0x00000018399b7c20 */ /* 0x004fca0008400000 */
[----:B------:R-:W-:Y:S01]  /*1930*/  FMNMX R155, R154, R155, !PT ;  /* 0x0000009b9a9b7209 */ /* 0x000fe20007800000 */
[----:B------:R-:W-:-:S05]  /*1940*/  FMUL R154, R60, UR24 ;  /* 0x000000183c9a7c20 */ /* 0x000fca0008400000 */
[----:B------:R-:W-:Y:S01]  /*1950*/  FMNMX R155, R154, R155, !PT ;  /* 0x0000009b9a9b7209 */ /* 0x000fe20007800000 */
[----:B------:R-:W-:Y:S01]  /*1960*/  FMUL R154, R61, UR24 ;  /* 0x000000183d9a7c20 */ /* 0x000fe20008400000 */
[----:B0-----:R-:W-:Y:S01]  /*1970*/  FMUL R150, R64, UR24 ;  /* 0x0000001840967c20 */ /* 0x001fe20008400000 */
[----:B-1----:R-:W-:-:S03]  /*1980*/  FMUL R148, R65, UR24 ;  /* 0x0000001841947c20 */ /* 0x002fc60008400000 */
[----:B------:R-:W-:-:S04]  /*1990*/  FMNMX R155, R154, R155, !PT ;  /* 0x0000009b9a9b7209 */ /* 0x000fc80007800000 */
[----:B------:R-:W-:-:S04]  /*19a0*/  FMNMX R155, R150, R155, !PT ;  /* 0x0000009b969b7209 */ /* 0x000fc80007800000 */
[----:B------:R-:W-:Y:S01]  /*19b0*/  FMNMX R155, R148, R155, !PT ;  /* 0x0000009b949b7209 */ /* 0x000fe20007800000 */
[----:B------:R-:W-:-:S05]  /*19c0*/  FMUL R148, R68, UR24 ;  /* 0x0000001844947c20 */ /* 0x000fca0008400000 */
        /* <DEDUP_REMOVED lines=15> */
[----:B------:R-:W-:Y:S01]  /*1ac0*/  FMUL R148, R84, UR24 ;  /* 0x0000001854947c20 */ /* 0x000fe20008400000 */
[----:B------:R-:W-:-:S04]  /*1ad0*/  IMAD.WIDE R152, R141, 0x2, R12 ;  /* 0x000000028d987825 */ /* 0x000fc800078e020c */
[----:B------:R-:W-:Y:S01]  /*1ae0*/  FMNMX R155, R148, R155, !PT ;  /* 0x0000009b949b7209 */ /* 0x000fe20007800000 */
[----:B------:R-:W-:Y:S01]  /*1af0*/  FMUL R148, R85, UR24 ;  /* 0x0000001855947c20 */ /* 0x000fe20008400000 */
[----:B------:R0:W2:Y:S04]  /*1b00*/  LDG.E.U16 R153, desc[UR20][R152.64] ;  /* 0x0000001498997981 */ /* 0x0000a8000c1e1500 */
[----:B0-----:R-:W-:-:S05]  /*1b10*/  FMNMX R152, R148, R155, !PT ;  /* 0x0000009b94987209 */ /* 0x001fca0007800000 */
[----:B------:R-:W0:Y:S01]  /*1b20*/  SHFL.BFLY PT, R167, R152, 0x2, 0x1f ;  /* 0x0c401f0098a77f89 */ /* 0x000e2200000e0000 */
[----:B------:R-:W-:Y:S01]  /*1b30*/  FMUL R148, R58, UR24 ;  /* 0x000000183a947c20 */ /* 0x000fe20008400000 */
[----:B------:R-:W-:-:S05]  /*1b40*/  FMUL R165, R59, UR24 ;  /* 0x000000183ba57c20 */ /* 0x000fca0008400000 */
[----:B------:R-:W-:Y:S01]  /*1b50*/  FMNMX R165, R148, R165, !PT ;  /* 0x000000a594a57209 */ /* 0x000fe20007800000 */
[----:B------:R-:W-:Y:S01]  /*1b60*/  FMUL R148, R62, UR24 ;  /* 0x000000183e947c20 */ /* 0x000fe20008400000 */
[----:B------:R-:W-:-:S04]  /*1b70*/  IMAD.WIDE R150, R141, 0x2, R10 ;  /* 0x000000028d967825 */ /* 0x000fc800078e020a */
[----:B------:R-:W-:Y:S01]  /*1b80*/  FMNMX R165, R148, R165, !PT ;  /* 0x000000a594a57209 */ /* 0x000fe20007800000 */
[----:B------:R-:W-:Y:S01]  /*1b90*/  FMUL R148, R63, UR24 ;  /* 0x000000183f947c20 */ /* 0x000fe20008400000 */
[----:B------:R1:W5:Y:S04]  /*1ba0*/  LDG.E.U16 R155, desc[UR20][R150.64] ;  /* 0x00000014969b7981 */ /* 0x000368000c1e1500 */
[----:B------:R-:W-:Y:S01]  /*1bb0*/  FMNMX R165, R148, R165, !PT ;  /* 0x000000a594a57209 */ /* 0x000fe20007800000 */
[----:B------:R-:W-:Y:S01]  /*1bc0*/  FMUL R148, R66, UR24 ;  /* 0x0000001842947c20 */ /* 0x000fe20008400000 */
[----:B0-----:R-:W-:-:S04]  /*1bd0*/  FMNMX R152, R152, R167, !PT ;  /* 0x000000a798987209 */ /* 0x001fc80007800000 */
[----:B------:R-:W-:Y:S01]  /*1be0*/  FMNMX R165, R148, R165, !PT ;  /* 0x000000a594a57209 */ /* 0x000fe20007800000 */
[----:B-1----:R-:W0:Y:S01]  /*1bf0*/  SHFL.BFLY PT, R151, R152, 0x1, 0x1f ;  /* 0x0c201f0098977f89 */ /* 0x002e2200000e0000 */
[----:B------:R-:W-:-:S05]  /*1c00*/  FMUL R148, R67, UR24 ;  /* 0x0000001843947c20 */ /* 0x000fca0008400000 */
[----:B------:R-:W-:Y:S01]  /*1c10*/  FMNMX R165, R148, R165, !PT ;  /* 0x000000a594a57209 */ /* 0x000fe20007800000 */
[----:B------:R-:W-:-:S05]  /*1c20*/  FMUL R148, R70, UR24 ;  /* 0x0000001846947c20 */ /* 0x000fca0008400000 */
[----:B------:R-:W-:Y:S01]  /*1c30*/  FMNMX R165, R148, R165, !PT ;  /* 0x000000a594a57209 */ /* 0x000fe20007800000 */
[----:B------:R-:W-:-:S05]  /*1c40*/  FMUL R148, R71, UR24 ;  /* 0x0000001847947c20 */ /* 0x000fca0008400000 */
[----:B------:R-:W-:Y:S01]  /*1c50*/  FMNMX R165, R148, R165, !PT ;  /* 0x000000a594a57209 */ /* 0x000fe20007800000 */
[----:B------:R-:W-:Y:S01]  /*1c60*/  FMUL R148, R74, UR24 ;  /* 0x000000184a947c20 */ /* 0x000fe20008400000 */
[----:B0-----:R-:W-:-:S04]  /*1c70*/  FMNMX R151, R152, R151, !PT ;  /* 0x0000009798977209 */ /* 0x001fc80007800000 */
[----:B------:R-:W-:Y:S01]  /*1c80*/  FMNMX R167, R148, R165, !PT ;  /* 0x000000a594a77209 */ /* 0x000fe20007800000 */
[----:B------:R-:W-:Y:S01]  /*1c90*/  FMUL R148, R75, UR24 ;  /* 0x000000184b947c20 */ /* 0x000fe20008400000 */
[----:B------:R-:W-:Y:S01]  /*1ca0*/  FMNMX R151, R151, R146, !PT ;  /* 0x0000009297977209 */ /* 0x000fe20007800000 */
[----:B------:R-:W-:-:S03]  /*1cb0*/  IMAD.WIDE R156, R141, 0x2, R8 ;  /* 0x000000028d9c7825 */ /* 0x000fc600078e0208 */
[----:B------:R-:W-:Y:S01]  /*1cc0*/  FMNMX R167, R148, R167, !PT ;  /* 0x000000a794a77209 */ /* 0x000fe20007800000 */
[----:B------:R-:W-:-:S04]  /*1cd0*/  IMAD.WIDE R160, R141, 0x2, R4 ;  /* 0x000000028da07825 */ /* 0x000fc800078e0204 */
[----:B------:R-:W-:Y:S01]  /*1ce0*/  FFMA R148, R56, UR24, -R151 ;  /* 0x0000001838947c23 */ /* 0x000fe20008000897 */
[----:B------:R-:W-:Y:S01]  /*1cf0*/  FMUL R56, R78, UR24 ;  /* 0x000000184e387c20 */ /* 0x000fe20008400000 */
[----:B------:R0:W4:Y:S01]  /*1d00*/  LDG.E.U16 R157, desc[UR20][R156.64] ;  /* 0x000000149c9d7981 */ /* 0x000122000c1e1500 */
[----:B------:R-:W-:-:S03]  /*1d10*/  IMAD.WIDE R158, R141, 0x2, R6 ;  /* 0x000000028d9e7825 */ /* 0x000fc600078e0206 */
[----:B------:R-:W5:Y:S01]  /*1d20*/  LDG.E.U16 R161, desc[UR20][R160.64] ;  /* 0x00000014a0a17981 */ /* 0x000f62000c1e1500 */
[----:B------:R-:W-:Y:S01]  /*1d30*/  IMAD.WIDE R162, R141, 0x2, R2 ;  /* 0x000000028da27825 */ /* 0x000fe200078e0202 */
[----:B------:R-:W-:Y:S02]  /*1d40*/  FMNMX R167, R56, R167, !PT ;  /* 0x000000a738a77209 */ /* 0x000fe40007800000 */
[----:B------:R-:W5:Y:S01]  /*1d50*/  LDG.E.U16 R159, desc[UR20][R158.64] ;  /* 0x000000149e9f7981 */ /* 0x000f62000c1e1500 */
[----:B------:R-:W-:-:S03]  /*1d60*/  FMUL R56, R79, UR24 ;  /* 0x000000184f387c20 */ /* 0x000fc60008400000 */
[----:B------:R-:W5:Y:S02]  /*1d70*/  LDG.E.U16 R163, desc[UR20][R162.64] ;  /* 0x00000014a2a37981 */ /* 0x000f64000c1e1500 */
[----:B------:R-:W-:Y:S01]  /*1d80*/  FMNMX R167, R56, R167, !PT ;  /* 0x000000a738a77209 */ /* 0x000fe20007800000 */
[----:B------:R-:W-:Y:S01]  /*1d90*/  FMUL R56, R82, UR24 ;  /* 0x0000001852387c20 */ /* 0x000fe20008400000 */
[----:B------:R-:W-:Y:S01]  /*1da0*/  FMUL R150, R24, UR24 ;  /* 0x0000001818967c20 */ /* 0x000fe20008400000 */
[----:B------:R-:W-:Y:S01]  /*1db0*/  FMUL R165, R25, UR24 ;  /* 0x0000001819a57c20 */ /* 0x000fe20008400000 */
[--C-:B------:R-:W-:Y:S01]  /*1dc0*/  FFMA R57, R57, UR24, -R151.reuse ;  /* 0x0000001839397c23 */ /* 0x100fe20008000897 */
[--C-:B------:R-:W-:Y:S01]  /*1dd0*/  FFMA R64, R64, UR24, -R151.reuse ;  /* 0x0000001840407c23 */ /* 0x100fe20008000897 */
[----:B------:R-:W-:Y:S01]  /*1de0*/  FMNMX R167, R56, R167, !PT ;  /* 0x000000a738a77209 */ /* 0x000fe20007800000 */
[----:B------:R-:W-:Y:S01]  /*1df0*/  FMUL R56, R83, UR24 ;  /* 0x0000001853387c20 */ /* 0x000fe20008400000 */
[----:B------:R-:W-:Y:S01]  /*1e00*/  FMNMX R171, R150, R165, !PT ;  /* 0x000000a596ab7209 */ /* 0x000fe20007800000 */
[----:B------:R-:W-:Y:S01]  /*1e10*/  FMUL R165, R57, 1.4426950216293334961 ;  /* 0x3fb8aa3b39a57820 */ /* 0x000fe20000400000 */
[--C-:B------:R-:W-:Y:S01]  /*1e20*/  FFMA R60, R60, UR24, -R151.reuse ;  /* 0x000000183c3c7c23 */ /* 0x100fe20008000897 */
[--C-:B------:R-:W-:Y:S01]  /*1e30*/  FFMA R61, R61, UR24, -R151.reuse ;  /* 0x000000183d3d7c23 */ /* 0x100fe20008000897 */
[----:B------:R-:W-:Y:S01]  /*1e40*/  FMNMX R57, R56, R167, !PT ;  /* 0x000000a738397209 */ /* 0x000fe20007800000 */
[----:B------:R-:W-:Y:S01]  /*1e50*/  FMUL R56, R86, UR24 ;  /* 0x0000001856387c20 */ /* 0x000fe20008400000 */
[--C-:B------:R-:W-:Y:S01]  /*1e60*/  FFMA R68, R68, UR24, -R151.reuse ;  /* 0x0000001844447c23 */ /* 0x100fe20008000897 */
[--C-:B------:R-:W-:Y:S01]  /*1e70*/  FFMA R65, R65, UR24, -R151.reuse ;  /* 0x0000001841417c23 */ /* 0x100fe20008000897 */
[--C-:B------:R-:W-:Y:S01]  /*1e80*/  FFMA R72, R72, UR24, -R151.reuse ;  /* 0x0000001848487c23 */ /* 0x100fe20008000897 */
[--C-:B------:R-:W-:Y:S01]  /*1e90*/  FFMA R73, R73, UR24, -R151.reuse ;  /* 0x0000001849497c23 */ /* 0x100fe20008000897 */
[----:B------:R-:W-:Y:S01]  /*1ea0*/  FMNMX R57, R56, R57, !PT ;  /* 0x0000003938397209 */ /* 0x000fe20007800000 */
[----:B------:R-:W-:Y:S01]  /*1eb0*/  FMUL R56, R87, UR24 ;  /* 0x0000001857387c20 */ /* 0x000fe20008400000 */
[----:B------:R-:W-:Y:S01]  /*1ec0*/  FMUL R152, R64, 1.4426950216293334961 ;  /* 0x3fb8aa3b40987820 */ /* 0x000fe20000400000 */
[----:B------:R-:W-:Y:S01]  /*1ed0*/  FMUL R60, R60, 1.4426950216293334961 ;  /* 0x3fb8aa3b3c3c7820 */ /* 0x000fe20000400000 */
[--C-:B------:R-:W-:Y:S01]  /*1ee0*/  FFMA R76, R76, UR24, -R151.reuse ;  /* 0x000000184c4c7c23 */ /* 0x100fe20008000897 */
[--C-:B------:R-:W-:Y:S01]  /*1ef0*/  FFMA R77, R77, UR24, -R151.reuse ;  /* 0x000000184d4d7c23 */ /* 0x100fe20008000897 */
[----:B------:R-:W-:Y:S01]  /*1f00*/  FMNMX R64, R56, R57, !PT ;  /* 0x0000003938407209 */ /* 0x000fe20007800000 */
[----:B------:R-:W-:Y:S01]  /*1f10*/  FMUL R56, R28, UR24 ;  /* 0x000000181c387c20 */ /* 0x000fe20008400000 */
[----:B------:R1:W-:Y:S01]  /*1f20*/  MUFU.EX2 R150, R60 ;  /* 0x0000003c00967308 */ /* 0x0003e20000000800 */
[--C-:B------:R-:W-:Y:S01]  /*1f30*/  FFMA R80, R80, UR24, -R151.reuse ;  /* 0x0000001850507c23 */ /* 0x100fe20008000897 */
[--C-:B------:R-:W-:Y:S01]  /*1f40*/  FFMA R81, R81, UR24, -R151.reuse ;  /* 0x0000001851517c23 */ /* 0x100fe20008000897 */
[--C-:B------:R-:W-:Y:S01]  /*1f50*/  FFMA R85, R85, UR24, -R151.reuse ;  /* 0x0000001855557c23 */ /* 0x100fe20008000897 */
[----:B------:R-:W-:Y:S01]  /*1f60*/  FFMA R84, R84, UR24, -R151 ;  /* 0x0000001854547c23 */ /* 0x000fe20008000897 */
[----:B------:R-:W-:Y:S01]  /*1f70*/  FMUL R148, R148, 1.4426950216293334961 ;  /* 0x3fb8aa3b94947820 */ /* 0x000fe20000400000 */
[----:B------:R-:W-:Y:S01]  /*1f80*/  BAR.SYNC.DEFER_BLOCKING 0x0 ;  /* 0x0000000000007b1d */ /* 0x000fe20000010000 */
[----:B-1----:R-:W-:-:S05]  /*1f90*/  FMNMX R60, R56, R171, !PT ;  /* 0x000000ab383c7209 */ /* 0x002fca0007800000 */
[----:B------:R-:W1:Y:S01]  /*1fa0*/  SHFL.BFLY PT, R171, R64, 0x2, 0x1f ;  /* 0x0c401f0040ab7f89 */ /* 0x000e6200000e0000 */
[----:B------:R-:W-:Y:S01]  /*1fb0*/  FFMA R57, R69, UR24, -R151 ;  /* 0x0000001845397c23 */ /* 0x000fe20008000897 */
[----:B------:R-:W-:-:S03]  /*1fc0*/  FMUL R61, R61, 1.4426950216293334961 ;  /* 0x3fb8aa3b3d3d7820 */ /* 0x000fc60000400000 */
[----:B------:R-:W-:Y:S01]  /*1fd0*/  FMUL R56, R57, 1.4426950216293334961 ;  /* 0x3fb8aa3b39387820 */ /* 0x000fe20000400000 */
[----:B------:R-:W-:Y:S01]  /*1fe0*/  FMUL R57, R29, UR24 ;  /* 0x000000181d397c20 */ /* 0x000fe20008400000 */
[----:B------:R0:W-:Y:S01]  /*1ff0*/  MUFU.EX2 R167, R61 ;  /* 0x0000003d00a77308 */ /* 0x0001e20000000800 */
[----:B------:R-:W-:Y:S01]  /*2000*/  FMUL R68, R68, 1.4426950216293334961 ;  /* 0x3fb8aa3b44447820 */ /* 0x000fe20000400000 */
[----:B------:R-:W-:Y:S02]  /*2010*/  FMUL R65, R65, 1.4426950216293334961 ;  /* 0x3fb8aa3b41417820 */ /* 0x000fe40000400000 */
[----:B0-----:R-:W-:Y:S01]  /*2020*/  FMNMX R61, R57, R60, !PT ;  /* 0x0000003c393d7209 */ /* 0x001fe20007800000 */
[----:B------:R-:W-:-:S03]  /*2030*/  FMUL R60, R32, UR24 ;  /* 0x00000018203c7c20 */ /* 0x000fc60008400000 */
[----:B------:R0:W-:Y:S01]  /*2040*/  MUFU.EX2 R69, R68 ;  /* 0x0000004400457308 */ /* 0x0001e20000000800 */
[----:B-1----:R-:W-:Y:S02]  /*2050*/  FMNMX R154, R64, R171, !PT ;  /* 0x000000ab409a7209 */ /* 0x002fe40007800000 */
[----:B0-----:R-:W-:-:S03]  /*2060*/  FMNMX R68, R60, R61, !PT ;  /* 0x0000003d3c447209 */ /* 0x001fc60007800000 */
[----:B------:R-:W0:Y:S01]  /*2070*/  SHFL.BFLY PT, R173, R154, 0x1, 0x1f ;  /* 0x0c201f009aad7f89 */ /* 0x000e2200000e0000 */
[----:B------:R-:W-:Y:S01]  /*2080*/  FMUL R61, R33, UR24 ;  /* 0x00000018213d7c20 */ /* 0x000fe20008400000 */
[----:B------:R1:W-:Y:S01]  /*2090*/  MUFU.EX2 R169, R65 ;  /* 0x0000004100a97308 */ /* 0x0003e20000000800 */
[----:B------:R-:W-:Y:S01]  /*20a0*/  FMUL R64, R36, UR24 ;  /* 0x0000001824407c20 */ /* 0x000fe20008400000 */
[----:B------:R-:W-:Y:S01]  /*20b0*/  FMUL R57, R72, 1.4426950216293334961 ;  /* 0x3fb8aa3b48397820 */ /* 0x000fe20000400000 */
[----:B------:R-:W-:Y:S01]  /*20c0*/  FMUL R60, R73, 1.4426950216293334961 ;  /* 0x3fb8aa3b493c7820 */ /* 0x000fe20000400000 */
[----:B-1----:R-:W-:Y:S01]  /*20d0*/  FMNMX R65, R61, R68, !PT ;  /* 0x000000443d417209 */ /* 0x002fe20007800000 */
[----:B------:R-:W-:-:S03]  /*20e0*/  FMUL R72, R26, UR24 ;  /* 0x000000181a487c20 */ /* 0x000fc60008400000 */
[----:B------:R-:W-:Y:S01]  /*20f0*/  FMNMX R68, R64, R65, !PT ;  /* 0x0000004140447209 */ /* 0x000fe20007800000 */
[----:B------:R-:W-:Y:S01]  /*2100*/  FMUL R65, R37, UR24 ;  /* 0x0000001825417c20 */ /* 0x000fe20008400000 */
[----:B------:R-:W-:Y:S01]  /*2110*/  FMUL R73, R27, UR24 ;  /* 0x000000181b497c20 */ /* 0x000fe20008400000 */
[----:B------:R-:W-:Y:S01]  /*2120*/  FMUL R61, R76, 1.4426950216293334961 ;  /* 0x3fb8aa3b4c3d7820 */ /* 0x000fe20000400000 */
[----:B------:R-:W-:Y:S01]  /*2130*/  FMUL R156, R77, 1.4426950216293334961 ;  /* 0x3fb8aa3b4d9c7820 */ /* 0x000fe20000400000 */
[----:B------:R-:W-:Y:S01]  /*2140*/  FMUL R76, R40, UR24 ;  /* 0x00000018284c7c20 */ /* 0x000fe20008400000 */
[----:B------:R-:W-:Y:S01]  /*2150*/  FMNMX R77, R65, R68, !PT ;  /* 0x00000044414d7209 */ /* 0x000fe20007800000 */
[----:B------:R-:W-:Y:S01]  /*2160*/  FMUL R80, R80, 1.4426950216293334961 ;  /* 0x3fb8aa3b50507820 */ /* 0x000fe20000400000 */
[----:B------:R-:W-:Y:S01]  /*2170*/  FMNMX R171, R72, R73, !PT ;  /* 0x0000004948ab7209 */ /* 0x000fe20007800000 */
[----:B------:R-:W-:Y:S01]  /*2180*/  FMUL R72, R41, UR24 ;  /* 0x0000001829487c20 */ /* 0x000fe20008400000 */
[----:B------:R-:W-:Y:S01]  /*2190*/  FMNMX R77, R76, R77, !PT ;  /* 0x0000004d4c4d7209 */ /* 0x000fe20007800000 */
[----:B------:R1:W-:Y:S01]  /*21a0*/  MUFU.EX2 R65, R80 ;  /* 0x0000005000417308 */ /* 0x0003e20000000800 */
[----:B0-----:R-:W-:Y:S01]  /*21b0*/  FMNMX R154, R154, R173, !PT ;  /* 0x000000ad9a9a7209 */ /* 0x001fe20007800000 */
[----:B------:R-:W-:Y:S01]  /*21c0*/  FMUL R68, R81, 1.4426950216293334961 ;  /* 0x3fb8aa3b51447820 */ /* 0x000fe20000400000 */
[----:B------:R-:W-:Y:S01]  /*21d0*/  FADD R81, -R151, R146 ;  /* 0x0000009297517221 */ /* 0x000fe20000000100 */
[----:B------:R-:W-:Y:S01]  /*21e0*/  FMUL R76, R85, 1.4426950216293334961 ;  /* 0x3fb8aa3b554c7820 */ /* 0x000fe20000400000 */
[----:B-1----:R-:W-:Y:S01]  /*21f0*/  FMNMX R80, R72, R77, !PT ;  /* 0x0000004d48507209 */ /* 0x002fe20007800000 */
[----:B------:R-:W-:Y:S01]  /*2200*/  FMUL R77, R44, UR24 ;  /* 0x000000182c4d7c20 */ /* 0x000fe20008400000 */
[----:B------:R-:W-:Y:S01]  /*2210*/  FMNMX R72, R154, R145, !PT ;  /* 0x000000919a487209 */ /* 0x000fe20007800000 */
[----:B------:R-:W-:-:S03]  /*2220*/  FMUL R85, R81, 1.4426950216293334961 ;  /* 0x3fb8aa3b51557820 */ /* 0x000fc60000400000 */
[----:B------:R-:W-:Y:S01]  /*2230*/  FMNMX R81, R77, R80, !PT ;  /* 0x000000504d517209 */ /* 0x000fe20007800000 */
[----:B------:R-:W-:Y:S01]  /*2240*/  FFMA R80, R58, UR24, -R72 ;  /* 0x000000183a507c23 */ /* 0x000fe20008000848 */
[----:B------:R-:W-:-:S05]  /*2250*/  FMUL R58, R45, UR24 ;  /* 0x000000182d3a7c20 */ /* 0x000fca0008400000 */
[----:B------:R-:W-:Y:S01]  /*2260*/  FMNMX R81, R58, R81, !PT ;  /* 0x000000513a517209 */ /* 0x000fe20007800000 */
[----:B------:R-:W-:-:S05]  /*2270*/  FMUL R58, R48, UR24 ;  /* 0x00000018303a7c20 */ /* 0x000fca0008400000 */
[----:B------:R-:W-:Y:S01]  /*2280*/  FMNMX R81, R58, R81, !PT ;  /* 0x000000513a517209 */ /* 0x000fe20007800000 */
[----:B------:R-:W-:Y:S01]  /*2290*/  FMUL R58, R49, UR24 ;  /* 0x00000018313a7c20 */ /* 0x000fe20008400000 */
[----:B------:R0:W-:Y:S04]  /*22a0*/  MUFU.EX2 R77, R85 ;  /* 0x00000055004d7308 */ /* 0x0001e80000000800 */
[----:B0-----:R-:W-:Y:S01]  /*22b0*/  FMNMX R85, R58, R81, !PT ;  /* 0x000000513a557209 */ /* 0x001fe20007800000 */
[----:B------:R-:W-:-:S05]  /*22c0*/  FMUL R58, R52, UR24 ;  /* 0x00000018343a7c20 */ /* 0x000fca0008400000 */
[----:B------:R-:W-:Y:S01]  /*22d0*/  FMNMX R85, R58, R85, !PT ;  /* 0x000000553a557209 */ /* 0x000fe20007800000 */
[----:B------:R-:W-:Y:S01]  /*22e0*/  FMUL R58, R53, UR24 ;  /* 0x00000018353a7c20 */ /* 0x000fe20008400000 */
[----:B------:R-:W-:-:S04]  /*22f0*/  FFMA R67, R67, UR24, -R72 ;  /* 0x0000001843437c23 */ /* 0x000fc80008000848 */
[----:B------:R-:W-:Y:S01]  /*2300*/  FMNMX R146, R58, R85, !PT ;  /* 0x000000553a927209 */ /* 0x000fe20007800000 */
[----:B------:R-:W-:-:S04]  /*2310*/  FMUL R85, R67, 1.4426950216293334961 ;  /* 0x3fb8aa3b43557820 */ /* 0x000fc80000400000 */
[----:B------:R-:W0:Y:S01]  /*2320*/  SHFL.BFLY PT, R67, R146, 0x2, 0x1f ;  /* 0x0c401f0092437f89 */ /* 0x000e2200000e0000 */
[--C-:B------:R-:W-:Y:S01]  /*2330*/  FFMA R62, R62, UR24, -R72.reuse ;  /* 0x000000183e3e7c23 */ /* 0x100fe20008000848 */
[----:B------:R-:W-:Y:S01]  /*2340*/  FMUL R58, R30, UR24 ;  /* 0x000000181e3a7c20 */ /* 0x000fe20008400000 */
[----:B------:R-:W-:Y:S01]  /*2350*/  FMUL R73, R84, 1.4426950216293334961 ;  /* 0x3fb8aa3b54497820 */ /* 0x000fe20000400000 */
[----:B------:R-:W-:Y:S01]  /*2360*/  FMUL R84, R80, 1.4426950216293334961 ;  /* 0x3fb8aa3b50547820 */ /* 0x000fe20000400000 */
[----:B------:R-:W-:Y:S01]  /*2370*/  FMUL R154, R62, 1.4426950216293334961 ;  /* 0x3fb8aa3b3e9a7820 */ /* 0x000fe20000400000 */
[--C-:B------:R-:W-:Y:S01]  /*2380*/  FFMA R62, R66, UR24, -R72.reuse ;  /* 0x00000018423e7c23 */ /* 0x100fe20008000848 */
[--C-:B------:R-:W-:Y:S01]  /*2390*/  FFMA R80, R59, UR24, -R72.reuse ;  /* 0x000000183b507c23 */ /* 0x100fe20008000848 */
[----:B------:R-:W-:Y:S01]  /*23a0*/  FMNMX R171, R58, R171, !PT ;  /* 0x000000ab3aab7209 */ /* 0x000fe20007800000 */
[----:B------:R1:W-:Y:S01]  /*23b0*/  MUFU.EX2 R59, R84 ;  /* 0x00000054003b7308 */ /* 0x0003e20000000800 */
[----:B------:R-:W-:Y:S01]  /*23c0*/  FMUL R58, R31, UR24 ;  /* 0x000000181f3a7c20 */ /* 0x000fe20008400000 */
[--C-:B------:R-:W-:Y:S01]  /*23d0*/  FFMA R63, R63, UR24, -R72.reuse ;  /* 0x000000183f3f7c23 */ /* 0x100fe20008000848 */
[--C-:B------:R-:W-:Y:S01]  /*23e0*/  FFMA R70, R70, UR24, -R72.reuse ;  /* 0x0000001846467c23 */ /* 0x100fe20008000848 */
[----:B-1----:R-:W-:Y:S01]  /*23f0*/  FMUL R84, R62, 1.4426950216293334961 ;  /* 0x3fb8aa3b3e547820 */ /* 0x002fe20000400000 */
[----:B------:R-:W-:Y:S01]  /*2400*/  FFMA R62, R71, UR24, -R72 ;  /* 0x00000018473e7c23 */ /* 0x000fe20008000848 */
[----:B------:R-:W-:Y:S01]  /*2410*/  FMNMX R171, R58, R171, !PT ;  /* 0x000000ab3aab7209 */ /* 0x000fe20007800000 */
[----:B------:R-:W-:-:S02]  /*2420*/  FMUL R63, R63, 1.4426950216293334961 ;  /* 0x3fb8aa3b3f3f7820 */ /* 0x000fc40000400000 */
[----:B------:R-:W-:Y:S01]  /*2430*/  FMUL R58, R62, 1.4426950216293334961 ;  /* 0x3fb8aa3b3e3a7820 */ /* 0x000fe20000400000 */
[----:B------:R-:W-:Y:S01]  /*2440*/  FMUL R62, R34, UR24 ;  /* 0x00000018223e7c20 */ /* 0x000fe20008400000 */
[----:B------:R1:W-:Y:S01]  /*2450*/  MUFU.EX2 R81, R154 ;  /* 0x0000009a00517308 */ /* 0x0003e20000000800 */
[----:B0-----:R-:W-:Y:S01]  /*2460*/  FMNMX R146, R146, R67, !PT ;  /* 0x0000004392927209 */ /* 0x001fe20007800000 */
[--C-:B------:R-:W-:Y:S01]  /*2470*/  FFMA R74, R74, UR24, -R72.reuse ;  /* 0x000000184a4a7c23 */ /* 0x100fe20008000848 */
[----:B------:R-:W-:-:S05]  /*2480*/  FFMA R75, R75, UR24, -R72 ;  /* 0x000000184b4b7c23 */ /* 0x000fca0008000848 */
[----:B------:R0:W-:Y:S01]  /*2490*/  MUFU.EX2 R66, R63 ;  /* 0x0000003f00427308 */ /* 0x0001e20000000800 */
[----:B-1----:R-:W-:Y:S01]  /*24a0*/  FMUL R154, R70, 1.4426950216293334961 ;  /* 0x3fb8aa3b469a7820 */ /* 0x002fe20000400000 */
[----:B------:R-:W-:Y:S01]  /*24b0*/  FMNMX R70, R62, R171, !PT ;  /* 0x000000ab3e467209 */ /* 0x000fe20007800000 */
[----:B------:R-:W-:Y:S01]  /*24c0*/  FMUL R67, R38, UR24 ;  /* 0x0000001826437c20 */ /* 0x000fe20008400000 */
[----:B------:R-:W1:Y:S01]  /*24d0*/  SHFL.BFLY PT, R171, R146, 0x1, 0x1f ;  /* 0x0c201f0092ab7f89 */ /* 0x000e6200000e0000 */
[----:B0-----:R-:W-:Y:S01]  /*24e0*/  FMUL R63, R35, UR24 ;  /* 0x00000018233f7c20 */ /* 0x001fe20008400000 */
[----:B------:R-:W-:Y:S01]  /*24f0*/  FMUL R62, R74, 1.4426950216293334961 ;  /* 0x3fb8aa3b4a3e7820 */ /* 0x000fe20000400000 */
[----:B------:R-:W-:-:S03]  /*2500*/  FFMA R78, R78, UR24, -R72 ;  /* 0x000000184e4e7c23 */ /* 0x000fc60008000848 */
[----:B------:R-:W-:Y:S01]  /*2510*/  FMNMX R70, R63, R70, !PT ;  /* 0x000000463f467209 */ /* 0x000fe20007800000 */
[----:B------:R-:W-:Y:S01]  /*2520*/  FMUL R63, R75, 1.4426950216293334961 ;  /* 0x3fb8aa3b4b3f7820 */ /* 0x000fe20000400000 */
[----:B------:R-:W-:Y:S02]  /*2530*/  FMUL R74, R39, UR24 ;  /* 0x00000018274a7c20 */ /* 0x000fe40008400000 */
[----:B------:R-:W-:Y:S01]  /*2540*/  FMNMX R75, R67, R70, !PT ;  /* 0x00000046434b7209 */ /* 0x000fe20007800000 */
[----:B------:R0:W-:Y:S01]  /*2550*/  MUFU.EX2 R71, R154 ;  /* 0x0000009a00477308 */ /* 0x0001e20000000800 */
[--C-:B------:R-:W-:Y:S01]  /*2560*/  FFMA R79, R79, UR24, -R72.reuse ;  /* 0x000000184f4f7c23 */ /* 0x100fe20008000848 */
[----:B0-----:R-:W-:Y:S01]  /*2570*/  FMUL R154, R78, 1.4426950216293334961 ;  /* 0x3fb8aa3b4e9a7820 */ /* 0x001fe20000400000 */
[----:B------:R-:W-:Y:S01]  /*2580*/  FMNMX R78, R74, R75, !PT ;  /* 0x0000004b4a4e7209 */ /* 0x000fe20007800000 */
[----:B------:R-:W-:Y:S01]  /*2590*/  FMUL R75, R42, UR24 ;  /* 0x000000182a4b7c20 */ /* 0x000fe20008400000 */
[----:B------:R-:W-:Y:S01]  /*25a0*/  FMUL R70, R79, 1.4426950216293334961 ;  /* 0x3fb8aa3b4f467820 */ /* 0x000fe20000400000 */
[----:B------:R-:W-:-:S03]  /*25b0*/  FFMA R82, R82, UR24, -R72 ;  /* 0x0000001852527c23 */ /* 0x000fc60008000848 */
[----:B------:R-:W-:Y:S01]  /*25c0*/  FMNMX R79, R75, R78, !PT ;  /* 0x0000004e4b4f7209 */ /* 0x000fe20007800000 */
[----:B------:R-:W-:Y:S01]  /*25d0*/  FMUL R78, R43, UR24 ;  /* 0x000000182b4e7c20 */ /* 0x000fe20008400000 */
[----:B------:R-:W-:Y:S01]  /*25e0*/  FMUL R74, R82, 1.4426950216293334961 ;  /* 0x3fb8aa3b524a7820 */ /* 0x000fe20000400000 */
[----:B-1----:R-:W-:-:S03]  /*25f0*/  FMNMX R173, R146, R171, !PT ;  /* 0x000000ab92ad7209 */ /* 0x002fc60007800000 */
[----:B------:R-:W-:Y:S01]  /*2600*/  FMNMX R82, R78, R79, !PT ;  /* 0x0000004f4e527209 */ /* 0x000fe20007800000 */
[----:B------:R-:W-:Y:S01]  /*2610*/  FMUL R79, R46, UR24 ;  /* 0x000000182e4f7c20 */ /* 0x000fe20008400000 */
[--C-:B------:R-:W-:Y:S01]  /*2620*/  FFMA R83, R83, UR24, -R72.reuse ;  /* 0x0000001853537c23 */ /* 0x100fe20008000848 */
[----:B------:R-:W-:-:S03]  /*2630*/  FFMA R87, R87, UR24, -R72 ;  /* 0x0000001857577c23 */ /* 0x000fc60008000848 */
[----:B------:R-:W-:Y:S01]  /*2640*/  FMNMX R171, R79, R82, !PT ;  /* 0x000000524fab7209 */ /* 0x000fe20007800000 */
[----:B------:R-:W-:Y:S01]  /*2650*/  FADD R82, -R72, R145 ;  /* 0x0000009148527221 */ /* 0x000fe20000000100 */
[----:B------:R-:W-:Y:S01]  /*2660*/  FMNMX R79, R173, R144, !PT ;  /* 0x00000090ad4f7209 */ /* 0x000fe20007800000 */
[----:B------:R-:W-:Y:S01]  /*2670*/  FMUL R75, R83, 1.4426950216293334961 ;  /* 0x3fb8aa3b534b7820 */ /* 0x000fe20000400000 */
[----:B------:R-:W-:Y:S01]  /*2680*/  FFMA R86, R86, UR24, -R72 ;  /* 0x0000001856567c23 */ /* 0x000fe20008000848 */
[----:B------:R-:W-:Y:S01]  /*2690*/  FMUL R83, R87, 1.4426950216293334961 ;  /* 0x3fb8aa3b57537820 */ /* 0x000fe20000400000 */
[----:B------:R-:W-:Y:S01]  /*26a0*/  FMUL R87, R82, 1.4426950216293334961 ;  /* 0x3fb8aa3b52577820 */ /* 0x000fe20000400000 */
[--C-:B------:R-:W-:Y:S01]  /*26b0*/  FFMA R24, R24, UR24, -R79.reuse ;  /* 0x0000001818187c23 */ /* 0x100fe2000800084f */
[----:B------:R-:W-:Y:S01]  /*26c0*/  FMUL R82, R47, UR24 ;  /* 0x000000182f527c20 */ /* 0x000fe20008400000 */
[----:B------:R-:W-:Y:S02]  /*26d0*/  FMUL R78, R86, 1.4426950216293334961 ;  /* 0x3fb8aa3b564e7820 */ /* 0x000fe40000400000 */
[----:B------:R-:W-:Y:S01]  /*26e0*/  FMUL R86, R24, 1.4426950216293334961 ;  /* 0x3fb8aa3b18567820 */ /* 0x000fe20000400000 */
[----:B------:R-:W-:Y:S01]  /*26f0*/  FMUL R24, R50, UR24 ;  /* 0x0000001832187c20 */ /* 0x000fe20008400000 */
[----:B------:R-:W-:Y:S01]  /*2700*/  FMNMX R171, R82, R171, !PT ;  /* 0x000000ab52ab7209 */ /* 0x000fe20007800000 */
[----:B------:R-:W-:-:S03]  /*2710*/  FFMA R82, R25, UR24, -R79 ;  /* 0x0000001819527c23 */ /* 0x000fc6000800084f */
[----:B------:R-:W-:Y:S01]  /*2720*/  FMNMX R25, R24, R171, !PT ;  /* 0x000000ab18197209 */ /* 0x000fe20007800000 */
[----:B------:R-:W-:-:S05]  /*2730*/  FMUL R24, R51, UR24 ;  /* 0x0000001833187c20 */ /* 0x000fca0008400000 */
[----:B------:R-:W-:Y:S01]  /*2740*/  FMNMX R25, R24, R25, !PT ;  /* 0x0000001918197209 */ /* 0x000fe20007800000 */
[----:B------:R-:W-:-:S05]  /*2750*/  FMUL R24, R54, UR24 ;  /* 0x0000001836187c20 */ /* 0x000fca0008400000 */
[----:B------:R-:W-:Y:S01]  /*2760*/  FMNMX R25, R24, R25, !PT ;  /* 0x0000001918197209 */ /* 0x000fe20007800000 */
[----:B------:R-:W-:-:S05]  /*2770*/  FMUL R24, R55, UR24 ;  /* 0x0000001837187c20 */ /* 0x000fca0008400000 */
[----:B------:R-:W-:-:S05]  /*2780*/  FMNMX R24, R24, R25, !PT ;  /* 0x0000001918187209 */ /* 0x000fca0007800000 */
[----:B------:R-:W0:Y:S02]  /*2790*/  SHFL.BFLY PT, R25, R24, 0x2, 0x1f ;  /* 0x0c401f0018197f89 */ /* 0x000e2400000e0000 */
[----:B0-----:R-:W-:-:S05]  /*27a0*/  FMNMX R25, R24, R25, !PT ;  /* 0x0000001918197209 */ /* 0x001fca0007800000 */
[----:B------:R-:W0:Y:S01]  /*27b0*/  SHFL.BFLY PT, R24, R25, 0x1, 0x1f ;  /* 0x0c201f0019187f89 */ /* 0x000e2200000e0000 */
[----:B------:R-:W-:Y:S08]  /*27c0*/  MUFU.EX2 R148, R148 ;  /* 0x0000009400947308 */ /* 0x000ff00000000800 */
[----:B------:R-:W1:Y:S01]  /*27d0*/  MUFU.EX2 R165, R165 ;  /* 0x000000a500a57308 */ /* 0x000e620000000800 */
[----:B------:R-:W-:Y:S01]  /*27e0*/  FFMA R36, R36, UR24, -R79 ;  /* 0x0000001824247c23 */ /* 0x000fe2000800084f */
[----:B------:R-:W-:Y:S01]  /*27f0*/  FMUL R80, R80, 1.4426950216293334961 ;  /* 0x3fb8aa3b50507820 */ /* 0x000fe20000400000 */
[----:B------:R-:W-:Y:S01]  /*2800*/  FMUL R82, R82, 1.4426950216293334961 ;  /* 0x3fb8aa3b52527820 */ /* 0x000fe20000400000 */
[----:B0-----:R-:W-:-:S04]  /*2810*/  FMNMX R181, R25, R24, !PT ;  /* 0x0000001819b57209 */ /* 0x001fc80007800000 */
[----:B------:R-:W-:Y:S01]  /*2820*/  FMNMX R181, R181, R138, !PT ;  /* 0x0000008ab5b57209 */ /* 0x000fe20007800000 */
[----:B------:R-:W0:Y:S01]  /*2830*/  MUFU.EX2 R152, R152 ;  /* 0x0000009800987308 */ /* 0x000e220000000800 */
[----:B------:R-:W-:-:S03]  /*2840*/  FMUL R36, R36, 1.4426950216293334961 ;  /* 0x3fb8aa3b24247820 */ /* 0x000fc60000400000 */
[----:B------:R-:W-:Y:S01]  /*2850*/  FFMA R26, R26, UR24, -R181 ;  /* 0x000000181a1a7c23 */ /* 0x000fe200080008b5 */
[----:B------:R-:W-:Y:S01]  /*2860*/  FFMA R28, R28, UR24, -R79 ;  /* 0x000000181c1c7c23 */ /* 0x000fe2000800084f */
[----:B-1----:R-:W-:Y:S02]  /*2870*/  FADD R25, R148, R165 ;  /* 0x000000a594197221 */ /* 0x002fe40000000000 */
[----:B------:R-:W-:Y:S01]  /*2880*/  FMUL R26, R26, 1.4426950216293334961 ;  /* 0x3fb8aa3b1a1a7820 */ /* 0x000fe20000400000 */
[----:B------:R-:W1:Y:S01]  /*2890*/  MUFU.EX2 R80, R80 ;  /* 0x0000005000507308 */ /* 0x000e620000000800 */
[----:B------:R-:W-:Y:S01]  /*28a0*/  FMUL R145, R28, 1.4426950216293334961 ;  /* 0x3fb8aa3b1c917820 */ /* 0x000fe20000400000 */
[----:B---3--:R-:W-:Y:S01]  /*28b0*/  STS.U16 [R142+UR17+0x4000], R147 ;  /* 0x004000938e007988 */ /* 0x008fe20008000411 */
[--C-:B------:R-:W-:Y:S01]  /*28c0*/  FFMA R28, R29, UR24, -R79.reuse ;  /* 0x000000181d1c7c23 */ /* 0x100fe2000800084f */
[----:B------:R-:W-:Y:S02]  /*28d0*/  FFMA R37, R37, UR24, -R79 ;  /* 0x0000001825257c23 */ /* 0x000fe4000800084f */
[----:B--2---:R-:W-:Y:S02]  /*28e0*/  STS.U16 [R142+UR17+0x4400], R153 ;  /* 0x004400998e007988 */ /* 0x004fe40008000411 */
[----:B------:R-:W-:Y:S02]  /*28f0*/  MUFU.EX2 R171, R82 ;  /* 0x0000005200ab7308 */ /* 0x000fe40000000800 */
[----:B----4-:R-:W-:Y:S04]  /*2900*/  STS.U16 [R142+UR17+0x4800], R157 ;  /* 0x0048009d8e007988 */ /* 0x010fe80008000411 */
[----:B-----5:R-:W-:Y:S02]  /*2910*/  STS.U16 [R142+UR17+0x4c00], R161 ;  /* 0x004c00a18e007988 */ /* 0x020fe40008000411 */
[----:B------:R-:W-:Y:S02]  /*2920*/  MUFU.EX2 R82, R36 ;  /* 0x0000002400527308 */ /* 0x000fe40000000800 */
[----:B------:R2:W-:Y:S01]  /*2930*/  STS.U16 [R140+UR17+0x4200], R149 ;  /* 0x004200958c007988 */ /* 0x0005e20008000411 */
[----:B------:R-:W-:-:S03]  /*2940*/  FFMA R27, R27, UR24, -R181 ;  /* 0x000000181b1b7c23 */ /* 0x000fc600080008b5 */
[----:B------:R3:W-:Y:S02]  /*2950*/  STS.U16 [R140+UR17+0x4600], R155 ;  /* 0x0046009b8c007988 */ /* 0x0007e40008000411 */
[----:B------:R4:W-:Y:S02]  /*2960*/  MUFU.EX2 R36, R26 ;  /* 0x0000001a00247308 */ /* 0x0009e40000000800 */
[----:B------:R-:W-:Y:S04]  /*2970*/  STS.U16 [R140+UR17+0x4a00], R159 ;  /* 0x004a009f8c007988 */ /* 0x000fe80008000411 */
[----:B------:R-:W-:Y:S01]  /*2980*/  STS.U16 [R140+UR17+0x4e00], R163 ;  /* 0x004e00a38c007988 */ /* 0x000fe20008000411 */
[----:B----4-:R-:W-:Y:S01]  /*2990*/  FADD R26, R150, R25 ;  /* 0x00000019961a7221 */ /* 0x010fe20000000000 */
[----:B------:R4:W-:Y:S06]  /*29a0*/  MEMBAR.ALL.CTA ;  /* 0x0000000000007992 */ /* 0x0009ec0000008000 */
[----:B----4-:R-:W4:Y:S01]  /*29b0*/  FENCE.VIEW.ASYNC.S ;  /* 0x00000000000073c6 */ /* 0x010f220000000000 */
[----:B------:R-:W-:Y:S01]  /*29c0*/  FMUL R28, R28, 1.4426950216293334961 ;  /* 0x3fb8aa3b1c1c7820 */ /* 0x000fe20000400000 */
[----:B------:R-:W-:Y:S01]  /*29d0*/  FFMA R42, R42, UR24, -R181 ;  /* 0x000000182a2a7c23 */ /* 0x000fe200080008b5 */
[----:B------:R-:W-:Y:S01]  /*29e0*/  FMUL R37, R37, 1.4426950216293334961 ;  /* 0x3fb8aa3b25257820 */ /* 0x000fe20000400000 */
[----:B------:R-:W-:Y:S01]  /*29f0*/  FFMA R40, R40, UR24, -R79 ;  /* 0x0000001828287c23 */ /* 0x000fe2000800084f */
[----:B------:R-:W-:Y:S01]  /*2a00*/  FADD R25, R167, R26 ;  /* 0x0000001aa7197221 */ /* 0x000fe20000000000 */
[----:B------:R-:W5:Y:S01]  /*2a10*/  MUFU.EX2 R86, R86 ;  /* 0x0000005600567308 */ /* 0x000f620000000800 */
[----:B------:R-:W-:Y:S01]  /*2a20*/  FMUL R27, R27, 1.4426950216293334961 ;  /* 0x3fb8aa3b1b1b7820 */ /* 0x000fe20000400000 */
[--C-:B------:R-:W-:Y:S01]  /*2a30*/  FFMA R30, R30, UR24, -R181.reuse ;  /* 0x000000181e1e7c23 */ /* 0x100fe200080008b5 */
[----:B------:R-:W-:Y:S01]  /*2a40*/  FMUL R42, R42, 1.4426950216293334961 ;  /* 0x3fb8aa3b2a2a7820 */ /* 0x000fe20000400000 */
[----:B------:R-:W-:Y:S01]  /*2a50*/  FMUL R40, R40, 1.4426950216293334961 ;  /* 0x3fb8aa3b28287820 */ /* 0x000fe20000400000 */
[--C-:B------:R-:W-:Y:S01]  /*2a60*/  FFMA R31, R31, UR24, -R181.reuse ;  /* 0x000000181f1f7c23 */ /* 0x100fe200080008b5 */
[----:B------:R-:W-:-:S02]  /*2a70*/  FFMA R38, R38, UR24, -R181 ;  /* 0x0000001826267c23 */ /* 0x000fc400080008b5 */
[----:B------:R-:W-:Y:S01]  /*2a80*/  MUFU.EX2 R64, R156 ;  /* 0x0000009c00407308 */ /* 0x000fe20000000800 */
[----:B------:R-:W-:Y:S01]  /*2a90*/  FFMA R32, R32, UR24, -R79 ;  /* 0x0000001820207c23 */ /* 0x000fe2000800084f */
[----:B------:R-:W-:Y:S01]  /*2aa0*/  FMUL R30, R30, 1.4426950216293334961 ;  /* 0x3fb8aa3b1e1e7820 */ /* 0x000fe20000400000 */
[----:B------:R-:W-:-:S05]  /*2ab0*/  FMUL R31, R31, 1.4426950216293334961 ;  /* 0x3fb8aa3b1f1f7820 */ /* 0x000fca0000400000 */
[----:B------:R0:W-:Y:S01]  /*2ac0*/  MUFU.EX2 R156, R28 ;  /* 0x0000001c009c7308 */ /* 0x0001e20000000800 */
[----:B------:R-:W-:Y:S01]  /*2ad0*/  FFMA R34, R34, UR24, -R181 ;  /* 0x0000001822227c23 */ /* 0x000fe200080008b5 */
[----:B------:R-:W-:Y:S01]  /*2ae0*/  FMUL R38, R38, 1.4426950216293334961 ;  /* 0x3fb8aa3b26267820 */ /* 0x000fe20000400000 */
[----:B------:R-:W-:-:S05]  /*2af0*/  FMUL R32, R32, 1.4426950216293334961 ;  /* 0x3fb8aa3b20207820 */ /* 0x000fca0000400000 */
[----:B------:R-:W3:Y:S01]  /*2b00*/  MUFU.EX2 R84, R84 ;  /* 0x0000005400547308 */ /* 0x000ee20000000800 */
[----:B0-----:R-:W-:Y:S01]  /*2b10*/  FADD R28, R152, R25 ;  /* 0x00000019981c7221 */ /* 0x001fe20000000000 */
[----:B------:R-:W-:-:S06]  /*2b20*/  FFMA R33, R33, UR24, -R79 ;  /* 0x0000001821217c23 */ /* 0x000fcc000800084f */
[----:B------:R-:W0:Y:S01]  /*2b30*/  MUFU.EX2 R29, R145 ;  /* 0x00000091001d7308 */ /* 0x000e220000000800 */
[----:B------:R-:W-:-:S07]  /*2b40*/  FFMA R35, R35, UR24, -R181 ;  /* 0x0000001823237c23 */ /* 0x000fce00080008b5 */
[----:B------:R-:W-:Y:S01]  /*2b50*/  MUFU.EX2 R145, R37 ;  /* 0x0000002500917308 */ /* 0x000fe20000000800 */
[----:B------:R-:W-:-:S07]  /*2b60*/  FMUL R34, R34, 1.4426950216293334961 ;  /* 0x3fb8aa3b22227820 */ /* 0x000fce0000400000 */
[----:B------:R-:W4:Y:S01]  /*2b70*/  MUFU.EX2 R37, R27 ;  /* 0x0000001b00257308 */ /* 0x000f220000000800 */
[----:B------:R-:W-:Y:S01]  /*2b80*/  FMUL R33, R33, 1.4426950216293334961 ;  /* 0x3fb8aa3b21217820 */ /* 0x000fe20000400000 */
[----:B------:R-:W-:-:S06]  /*2b90*/  FFMA R41, R41, UR24, -R79 ;  /* 0x0000001829297c23 */ /* 0x000fcc000800084f */
[----:B--2---:R2:W-:Y:S01]  /*2ba0*/  MUFU.EX2 R149, R42 ;  /* 0x0000002a00957308 */ /* 0x0045e20000000800 */
[----:B------:R-:W-:Y:S01]  /*2bb0*/  FADD R24, -R79, R144 ;  /* 0x000000904f187221 */ /* 0x000fe20000000100 */
[----:B------:R-:W-:Y:S01]  /*2bc0*/  FMUL R35, R35, 1.4426950216293334961 ;  /* 0x3fb8aa3b23237820 */ /* 0x000fe20000400000 */
[----:B------:R-:W-:-:S05]  /*2bd0*/  FFMA R39, R39, UR24, -R181 ;  /* 0x0000001827277c23 */ /* 0x000fca00080008b5 */
[----:B------:R-:W-:Y:S01]  /*2be0*/  MUFU.EX2 R146, R40 ;  /* 0x0000002800927308 */ /* 0x000fe20000000800 */
[----:B--2---:R-:W-:Y:S01]  /*2bf0*/  FADD R42, R169, R28 ;  /* 0x0000001ca92a7221 */ /* 0x004fe20000000000 */
[----:B-1----:R-:W-:Y:S01]  /*2c00*/  FADD R28, R59, R80 ;  /* 0x000000503b1c7221 */ /* 0x002fe20000000000 */
[----:B------:R-:W-:-:S05]  /*2c10*/  FFMA R44, R44, UR24, -R79 ;  /* 0x000000182c2c7c23 */ /* 0x000fca000800084f */
[----:B------:R-:W1:Y:S01]  /*2c20*/  MUFU.EX2 R40, R30 ;  /* 0x0000001e00287308 */ /* 0x000e620000000800 */
[----:B------:R-:W-:Y:S01]  /*2c30*/  FADD R25, R81, R28 ;  /* 0x0000001c51197221 */ /* 0x000fe20000000000 */
[--C-:B------:R-:W-:Y:S01]  /*2c40*/  FFMA R45, R45, UR24, -R79.reuse ;  /* 0x000000182d2d7c23 */ /* 0x100fe2000800084f */
[--C-:B------:R-:W-:Y:S01]  /*2c50*/  FFMA R48, R48, UR24, -R79.reuse ;  /* 0x0000001830307c23 */ /* 0x100fe2000800084f */
[--C-:B------:R-:W-:Y:S01]  /*2c60*/  FFMA R49, R49, UR24, -R79.reuse ;  /* 0x0000001831317c23 */ /* 0x100fe2000800084f */
[----:B------:R-:W-:-:S03]  /*2c70*/  FFMA R52, R52, UR24, -R79 ;  /* 0x0000001834347c23 */ /* 0x000fc6000800084f */
[----:B------:R2:W-:Y:S01]  /*2c80*/  MUFU.EX2 R147, R38 ;  /* 0x0000002600937308 */ /* 0x0005e20000000800 */
[----:B------:R-:W-:Y:S01]  /*2c90*/  FFMA R53, R53, UR24, -R79 ;  /* 0x0000001835357c23 */ /* 0x000fe2000800084f */
[--C-:B------:R-:W-:Y:S01]  /*2ca0*/  FFMA R43, R43, UR24, -R181.reuse ;  /* 0x000000182b2b7c23 */ /* 0x100fe200080008b5 */
[--C-:B------:R-:W-:Y:S01]  /*2cb0*/  FFMA R46, R46, UR24, -R181.reuse ;  /* 0x000000182e2e7c23 */ /* 0x100fe200080008b5 */
[--C-:B------:R-:W-:Y:S01]  /*2cc0*/  FFMA R47, R47, UR24, -R181.reuse ;  /* 0x000000182f2f7c23 */ /* 0x100fe200080008b5 */
[--C-:B------:R-:W-:Y:S01]  /*2cd0*/  FFMA R50, R50, UR24, -R181.reuse ;  /* 0x0000001832327c23 */ /* 0x100fe200080008b5 */
[--C-:B------:R-:W-:Y:S02]  /*2ce0*/  FFMA R51, R51, UR24, -R181.reuse ;  /* 0x0000001833337c23 */ /* 0x100fe400080008b5 */
[----:B------:R-:W1:Y:S01]  /*2cf0*/  MUFU.EX2 R158, R32 ;  /* 0x00000020009e7308 */ /* 0x000e620000000800 */
[----:B--2---:R-:W-:Y:S01]  /*2d00*/  FADD R38, -R181, R138 ;  /* 0x0000008ab5267221 */ /* 0x004fe20000000100 */
[--C-:B------:R-:W-:Y:S01]  /*2d10*/  FFMA R54, R54, UR24, -R181.reuse ;  /* 0x0000001836367c23 */ /* 0x100fe200080008b5 */
[----:B------:R-:W-:Y:S01]  /*2d20*/  FFMA R55, R55, UR24, -R181 ;  /* 0x0000001837377c23 */ /* 0x000fe200080008b5 */
[----:B------:R-:W-:Y:S01]  /*2d30*/  FMUL R41, R41, 1.4426950216293334961 ;  /* 0x3fb8aa3b29297820 */ /* 0x000fe20000400000 */
[----:B------:R-:W-:-:S03]  /*2d40*/  FMUL R24, R24, 1.4426950216293334961 ;  /* 0x3fb8aa3b18187820 */ /* 0x000fc60000400000 */
[----:B------:R-:W2:Y:S01]  /*2d50*/  MUFU.EX2 R31, R31 ;  /* 0x0000001f001f7308 */ /* 0x000ea20000000800 */
[----:B------:R-:W-:Y:S01]  /*2d60*/  FADD R27, R66, R25 ;  /* 0x00000019421b7221 */ /* 0x000fe20000000000 */
[----:B------:R-:W-:Y:S01]  /*2d70*/  FMUL R38, R38, 1.4426950216293334961 ;  /* 0x3fb8aa3b26267820 */ /* 0x000fe20000400000 */
[----:B------:R-:W-:Y:S01]  /*2d80*/  FMUL R39, R39, 1.4426950216293334961 ;  /* 0x3fb8aa3b27277820 */ /* 0x000fe20000400000 */
[----:B-----5:R-:W-:Y:S01]  /*2d90*/  FADD R30, R86, R171 ;  /* 0x000000ab561e7221 */ /* 0x020fe20000000000 */
[----:B------:R-:W-:Y:S01]  /*2da0*/  FMUL R44, R44, 1.4426950216293334961 ;  /* 0x3fb8aa3b2c2c7820 */ /* 0x000fe20000400000 */
[----:B------:R-:W-:Y:S02]  /*2db0*/  FMUL R45, R45, 1.4426950216293334961 ;  /* 0x3fb8aa3b2d2d7820 */ /* 0x000fe40000400000 */
[----:B------:R-:W5:Y:S01]  /*2dc0*/  MUFU.EX2 R177, R33 ;  /* 0x0000002100b17308 */ /* 0x000f620000000800 */
[----:B------:R-:W-:Y:S01]  /*2dd0*/  FMUL R48, R48, 1.4426950216293334961 ;  /* 0x3fb8aa3b30307820 */ /* 0x000fe20000400000 */
[----:B------:R-:W-:Y:S01]  /*2de0*/  FMUL R49, R49, 1.4426950216293334961 ;  /* 0x3fb8aa3b31317820 */ /* 0x000fe20000400000 */
[----:B------:R-:W-:Y:S01]  /*2df0*/  FMUL R52, R52, 1.4426950216293334961 ;  /* 0x3fb8aa3b34347820 */ /* 0x000fe20000400000 */
[----:B------:R-:W-:Y:S01]  /*2e00*/  FMUL R53, R53, 1.4426950216293334961 ;  /* 0x3fb8aa3b35357820 */ /* 0x000fe20000400000 */
[----:B------:R-:W-:Y:S01]  /*2e10*/  FMUL R43, R43, 1.4426950216293334961 ;  /* 0x3fb8aa3b2b2b7820 */ /* 0x000fe20000400000 */
[----:B------:R-:W-:Y:S01]  /*2e20*/  FMUL R46, R46, 1.4426950216293334961 ;  /* 0x3fb8aa3b2e2e7820 */ /* 0x000fe20000400000 */
[----:B------:R-:W-:Y:S01]  /*2e30*/  FMUL R47, R47, 1.4426950216293334961 ;  /* 0x3fb8aa3b2f2f7820 */ /* 0x000fe20000400000 */
[----:B------:R-:W5:Y:S01]  /*2e40*/  MUFU.EX2 R85, R85 ;  /* 0x0000005500557308 */ /* 0x000f620000000800 */
[----:B------:R-:W-:Y:S01]  /*2e50*/  FMUL R50, R50, 1.4426950216293334961 ;  /* 0x3fb8aa3b32327820 */ /* 0x000fe20000400000 */
[----:B------:R-:W-:Y:S01]  /*2e60*/  FMUL R51, R51, 1.4426950216293334961 ;  /* 0x3fb8aa3b33337820 */ /* 0x000fe20000400000 */
[----:B------:R-:W-:Y:S01]  /*2e70*/  FMUL R54, R54, 1.4426950216293334961 ;  /* 0x3fb8aa3b36367820 */ /* 0x000fe20000400000 */
[----:B------:R-:W-:Y:S01]  /*2e80*/  FMUL R55, R55, 1.4426950216293334961 ;  /* 0x3fb8aa3b37377820 */ /* 0x000fe20000400000 */
[----:B------:R-:W-:-:S03]  /*2e90*/  F2FP.BF16.F32.PACK_AB R25, R80, R59 ;  /* 0x0000003b5019723e */ /* 0x000fc600000010ff */
[----:B------:R-:W5:Y:S01]  /*2ea0*/  MUFU.EX2 R34, R34 ;  /* 0x0000002200227308 */ /* 0x000f620000000800 */
[----:B---3--:R-:W-:Y:S01]  /*2eb0*/  FADD R28, R84, R27 ;  /* 0x0000001b541c7221 */ /* 0x008fe20000000000 */
[----:B------:R-:W-:Y:S02]  /*2ec0*/  F2FP.BF16.F32.PACK_AB R26, R167, R150 ;  /* 0x00000096a71a723e */ /* 0x000fe400000010ff */
[----:B------:R-:W-:-:S04]  /*2ed0*/  F2FP.BF16.F32.PACK_AB R27, R66, R81 ;  /* 0x00000051421b723e */ /* 0x000fc800000010ff */
[----:B------:R-:W3:Y:S08]  /*2ee0*/  MUFU.EX2 R35, R35 ;  /* 0x0000002300237308 */ /* 0x000ef00000000800 */
[----:B------:R-:W3:Y:S08]  /*2ef0*/  MUFU.EX2 R56, R56 ;  /* 0x0000003800387308 */ /* 0x000ef00000000800 */
[----:B------:R-:W3:Y:S08]  /*2f00*/  MUFU.EX2 R87, R87 ;  /* 0x0000005700577308 */ /* 0x000ef00000000800 */
[----:B------:R0:W-:Y:S08]  /*2f10*/  MUFU.EX2 R173, R41 ;  /* 0x0000002900ad7308 */ /* 0x0001f00000000800 */
[----:B------:R4:W3:Y:S01]  /*2f20*/  MUFU.EX2 R144, R24 ;  /* 0x0000001800907308 */ /* 0x0008e20000000800 */
[----:B0-----:R-:W-:-:S07]  /*2f30*/  FADD R41, R29, R30 ;  /* 0x0000001e1d297221 */ /* 0x001fce0000000000 */
[----:B------:R-:W0:Y:S01]  /*2f40*/  MUFU.EX2 R80, R38 ;  /* 0x0000002600507308 */ /* 0x000e220000000800 */
[----:B----4-:R-:W-:Y:S01]  /*2f50*/  F2FP.BF16.F32.PACK_AB R24, R165, R148 ;  /* 0x00000094a518723e */ /* 0x010fe200000010ff */
[----:B------:R-:W-:-:S06]  /*2f60*/  FADD R41, R156, R41 ;  /* 0x000000299c297221 */ /* 0x000fcc0000000000 */
[----:B------:R-:W-:Y:S08]  /*2f70*/  MUFU.EX2 R67, R154 ;  /* 0x0000009a00437308 */ /* 0x000ff00000000800 */
[----:B------:R4:W-:Y:S01]  /*2f80*/  MUFU.EX2 R164, R39 ;  /* 0x0000002700a47308 */ /* 0x0009e20000000800 */
[----:B------:R-:W-:-:S07]  /*2f90*/  F2FP.BF16.F32.PACK_AB R30, R156, R29 ;  /* 0x0000001d9c1e723e */ /* 0x000fce00000010ff */
[----:B------:R-:W-:Y:S01]  /*2fa0*/  MUFU.EX2 R57, R57 ;  /* 0x0000003900397308 */ /* 0x000fe20000000800 */
[----:B----4-:R-:W-:-:S07]  /*2fb0*/  FADD R39, R36, R37 ;  /* 0x0000002524277221 */ /* 0x010fce0000000000 */
[----:B------:R-:W-:Y:S08]  /*2fc0*/  MUFU.EX2 R60, R60 ;  /* 0x0000003c003c7308 */ /* 0x000ff00000000800 */
[----:B------:R-:W-:Y:S08]  /*2fd0*/  MUFU.EX2 R61, R61 ;  /* 0x0000003d003d7308 */ /* 0x000ff00000000800 */
[----:B------:R-:W-:Y:S08]  /*2fe0*/  MUFU.EX2 R68, R68 ;  /* 0x0000004400447308 */ /* 0x000ff00000000800 */
[----:B------:R-:W-:Y:S08]  /*2ff0*/  MUFU.EX2 R73, R73 ;  /* 0x0000004900497308 */ /* 0x000ff00000000800 */
[----:B------:R-:W-:Y:S08]  /*3000*/  MUFU.EX2 R76, R76 ;  /* 0x0000004c004c7308 */ /* 0x000ff00000000800 */
[----:B------:R-:W4:Y:S08]  /*3010*/  MUFU.EX2 R58, R58 ;  /* 0x0000003a003a7308 */ /* 0x000f300000000800 */
[----:B------:R-:W-:Y:S08]  /*3020*/  MUFU.EX2 R62, R62 ;  /* 0x0000003e003e7308 */ /* 0x000ff00000000800 */
[----:B------:R-:W4:Y:S08]  /*3030*/  MUFU.EX2 R63, R63 ;  /* 0x0000003f003f7308 */ /* 0x000f300000000800 */
[----:B------:R-:W4:Y:S08]  /*3040*/  MUFU.EX2 R70, R70 ;  /* 0x0000004600467308 */ /* 0x000f300000000800 */
[----:B------:R-:W-:Y:S08]  /*3050*/  MUFU.EX2 R74, R74 ;  /* 0x0000004a004a7308 */ /* 0x000ff00000000800 */
[----:B------:R-:W4:Y:S08]  /*3060*/  MUFU.EX2 R75, R75 ;  /* 0x0000004b004b7308 */ /* 0x000f300000000800 */
[----:B------:R-:W-:Y:S08]  /*3070*/  MUFU.EX2 R78, R78 ;  /* 0x0000004e004e7308 */ /* 0x000ff00000000800 */
[----:B------:R-:W4:Y:S08]  /*3080*/  MUFU.EX2 R83, R83 ;  /* 0x0000005300537308 */ /* 0x000f300000000800 */
[----:B------:R1:W-:Y:S08]  /*3090*/  MUFU.EX2 R154, R44 ;  /* 0x0000002c009a7308 */ /* 0x0003f00000000800 */
[----:B------:R-:W4:Y:S01]  /*30a0*/  MUFU.EX2 R175, R45 ;  /* 0x0000002d00af7308 */ /* 0x000f220000000800 */
[----:B-1----:R-:W-:-:S07]  /*30b0*/  FADD R44, R40, R39 ;  /* 0x00000027282c7221 */ /* 0x002fce0000000000 */
[----:B------:R1:W-:Y:S08]  /*30c0*/  MUFU.EX2 R160, R48 ;  /* 0x0000003000a07308 */ /* 0x0003f00000000800 */
[----:B------:R-:W4:Y:S01]  /*30d0*/  MUFU.EX2 R179, R49 ;  /* 0x0000003100b37308 */ /* 0x000f220000000800 */
[----:B-1----:R-:W-:-:S07]  /*30e0*/  FADD R48, R158, R41 ;  /* 0x000000299e307221 */ /* 0x002fce0000000000 */
[----:B------:R-:W-:Y:S08]  /*30f0*/  MUFU.EX2 R162, R52 ;  /* 0x0000003400a27308 */ /* 0x000ff00000000800 */
[----:B------:R-:W1:Y:S08]  /*3100*/  MUFU.EX2 R183, R53 ;  /* 0x0000003500b77308 */ /* 0x000e700000000800 */
[----:B------:R-:W1:Y:S08]  /*3110*/  MUFU.EX2 R166, R43 ;  /* 0x0000002b00a67308 */ /* 0x000e700000000800 */
[----:B------:R3:W-:Y:S08]  /*3120*/  MUFU.EX2 R148, R46 ;  /* 0x0000002e00947308 */ /* 0x0007f00000000800 */
[----:B------:R-:W1:Y:S08]  /*3130*/  MUFU.EX2 R153, R47 ;  /* 0x0000002f00997308 */ /* 0x000e700000000800 */
[----:B------:R1:W-:Y:S08]  /*3140*/  MUFU.EX2 R150, R50 ;  /* 0x0000003200967308 */ /* 0x0003f00000000800 */
[----:B------:R-:W1:Y:S08]  /*3150*/  MUFU.EX2 R59, R51 ;  /* 0x00000033003b7308 */ /* 0x000e700000000800 */
[----:B------:R1:W-:Y:S08]  /*3160*/  MUFU.EX2 R66, R54 ;  /* 0x0000003600427308 */ /* 0x0003f00000000800 */
[----:B------:R-:W1:Y:S01]  /*3170*/  MUFU.EX2 R81, R55 ;  /* 0x0000003700517308 */ /* 0x000e620000000800 */
[----:B--2---:R-:W-:Y:S01]  /*3180*/  FADD R29, R31, R44 ;  /* 0x0000002c1f1d7221 */ /* 0x004fe20000000000 */
[----:B-----5:R-:W-:Y:S01]  /*3190*/  FADD R155, R177, R48 ;  /* 0x00000030b19b7221 */ /* 0x020fe20000000000 */
[----:B---3--:R-:W-:-:S02]  /*31a0*/  FADD R46, R85, R28 ;  /* 0x0000001c552e7221 */ /* 0x008fc40000000000 */
[----:B------:R-:W-:Y:S01]  /*31b0*/  FADD R48, R34, R29 ;  /* 0x0000001d22307221 */ /* 0x000fe20000000000 */
[----:B------:R-:W-:Y:S01]  /*31c0*/  F2FP.BF16.F32.PACK_AB R33, R85, R84 ;  /* 0x000000545521723e */ /* 0x000fe200000010ff */
[-C--:B------:R-:W-:Y:S01]  /*31d0*/  FMUL R104, R104, R77.reuse ;  /* 0x0000004d68687220 */ /* 0x080fe20000400000 */
[----:B------:R-:W-:Y:S01]  /*31e0*/  F2FP.BF16.F32.PACK_AB R45, R35, R34 ;  /* 0x00000022232d723e */ /* 0x000fe200000010ff */
[-C--:B------:R-:W-:Y:S01]  /*31f0*/  FMUL R105, R105, R77.reuse ;  /* 0x0000004d69697220 */ /* 0x080fe20000400000 */
[-C--:B------:R-:W-:Y:S01]  /*3200*/  FMUL R108, R108, R77.reuse ;  /* 0x0000004d6c6c7220 */ /* 0x080fe20000400000 */
[-C--:B------:R-:W-:Y:S01]  /*3210*/  FMUL R109, R109, R77.reuse ;  /* 0x0000004d6d6d7220 */ /* 0x080fe20000400000 */
[-C--:B------:R-:W-:Y:S01]  /*3220*/  FMUL R112, R112, R77.reuse ;  /* 0x0000004d70707220 */ /* 0x080fe20000400000 */
[-C--:B------:R-:W-:Y:S01]  /*3230*/  FMUL R113, R113, R77.reuse ;  /* 0x0000004d71717220 */ /* 0x080fe20000400000 */
[----:B------:R-:W-:Y:S01]  /*3240*/  FMUL R116, R116, R77 ;  /* 0x0000004d74747220 */ /* 0x000fe20000400000 */
[----:B------:R-:W-:Y:S01]  /*3250*/  FADD R85, R69, R42 ;  /* 0x0000002a45557221 */ /* 0x000fe20000000000 */
[----:B------:R-:W-:Y:S01]  /*3260*/  F2FP.BF16.F32.PACK_AB R34, R56, R69 ;  /* 0x000000453822723e */ /* 0x000fe200000010ff */
[-C--:B------:R-:W-:Y:S01]  /*3270*/  FMUL R106, R106, R87.reuse ;  /* 0x000000576a6a7220 */ /* 0x080fe20000400000 */
[-C--:B------:R-:W-:Y:S01]  /*3280*/  FMUL R107, R107, R87.reuse ;  /* 0x000000576b6b7220 */ /* 0x080fe20000400000 */
[-C--:B------:R-:W-:Y:S01]  /*3290*/  FMUL R110, R110, R87.reuse ;  /* 0x000000576e6e7220 */ /* 0x080fe20000400000 */
[-C--:B------:R-:W-:Y:S01]  /*32a0*/  FMUL R111, R111, R87.reuse ;  /* 0x000000576f6f7220 */ /* 0x080fe20000400000 */
[-C--:B------:R-:W-:Y:S01]  /*32b0*/  FMUL R114, R114, R87.reuse ;  /* 0x0000005772727220 */ /* 0x080fe20000400000 */
[-C--:B------:R-:W-:Y:S01]  /*32c0*/  FMUL R115, R115, R87.reuse ;  /* 0x0000005773737220 */ /* 0x080fe20000400000 */
[----:B------:R-:W-:Y:S01]  /*32d0*/  FMUL R118, R118, R87 ;  /* 0x0000005776767220 */ /* 0x000fe20000400000 */
[-C--:B------:R-:W-:Y:S01]  /*32e0*/  FMUL R88, R88, R144.reuse ;  /* 0x0000009058587220 */ /* 0x080fe20000400000 */
[-C--:B------:R-:W-:Y:S01]  /*32f0*/  FMUL R89, R89, R144.reuse ;  /* 0x0000009059597220 */ /* 0x080fe20000400000 */
[-C--:B------:R-:W-:Y:S01]  /*3300*/  FMUL R92, R92, R144.reuse ;  /* 0x000000905c5c7220 */ /* 0x080fe20000400000 */
[-C--:B------:R-:W-:Y:S01]  /*3310*/  FMUL R93, R93, R144.reuse ;  /* 0x000000905d5d7220 */ /* 0x080fe20000400000 */
[-C--:B------:R-:W-:Y:S01]  /*3320*/  FMUL R96, R96, R144.reuse ;  /* 0x0000009060607220 */ /* 0x080fe20000400000 */
[-C--:B------:R-:W-:Y:S01]  /*3330*/  FMUL R97, R97, R144.reuse ;  /* 0x0000009061617220 */ /* 0x080fe20000400000 */
[----:B------:R-:W-:Y:S01]  /*3340*/  FMUL R100, R100, R144 ;  /* 0x0000009064647220 */ /* 0x000fe20000400000 */
[-C--:B0-----:R-:W-:Y:S01]  /*3350*/  FMUL R90, R90, R80.reuse ;  /* 0x000000505a5a7220 */ /* 0x081fe20000400000 */
[-C--:B------:R-:W-:Y:S01]  /*3360*/  FMUL R91, R91, R80.reuse ;  /* 0x000000505b5b7220 */ /* 0x080fe20000400000 */
[-C--:B------:R-:W-:Y:S01]  /*3370*/  FMUL R94, R94, R80.reuse ;  /* 0x000000505e5e7220 */ /* 0x080fe20000400000 */
[-C--:B------:R-:W-:Y:S01]  /*3380*/  FMUL R95, R95, R80.reuse ;  /* 0x000000505f5f7220 */ /* 0x080fe20000400000 */
[-C--:B------:R-:W-:Y:S01]  /*3390*/  FMUL R98, R98, R80.reuse ;  /* 0x0000005062627220 */ /* 0x080fe20000400000 */
[-C--:B------:R-:W-:Y:S01]  /*33a0*/  FMUL R99, R99, R80.reuse ;  /* 0x0000005063637220 */ /* 0x080fe20000400000 */
[----:B------:R-:W-:Y:S01]  /*33b0*/  FMUL R102, R102, R80 ;  /* 0x0000005066667220 */ /* 0x000fe20000400000 */
[----:B------:R-:W-:Y:S01]  /*33c0*/  FMUL R117, R117, R77 ;  /* 0x0000004d75757220 */ /* 0x000fe20000400000 */
[----:B------:R-:W-:Y:S01]  /*33d0*/  FMUL R119, R119, R87 ;  /* 0x0000005777777220 */ /* 0x000fe20000400000 */
[----:B------:R-:W-:Y:S01]  /*33e0*/  FMUL R101, R101, R144 ;  /* 0x0000009065657220 */ /* 0x000fe20000400000 */
[----:B------:R-:W-:Y:S01]  /*33f0*/  FMUL R103, R103, R80 ;  /* 0x0000005067677220 */ /* 0x000fe20000400000 */
[----:B------:R-:W-:Y:S01]  /*3400*/  F2FP.BF16.F32.PACK_AB R29, R37, R36 ;  /* 0x00000024251d723e */ /* 0x000fe200000010ff */
[----:B------:R-:W-:Y:S01]  /*3410*/  FADD R84, R35, R48 ;  /* 0x0000003023547221 */ /* 0x000fe20000000000 */
[----:B------:R-:W-:Y:S01]  /*3420*/  F2FP.BF16.F32.PACK_AB R31, R31, R40 ;  /* 0x000000281f1f723e */ /* 0x000fe200000010ff */
[----:B------:R-:W-:Y:S01]  /*3430*/  FADD R69, R71, R46 ;  /* 0x0000002e47457221 */ /* 0x000fe20000000000 */
[----:B------:R-:W-:-:S02]  /*3440*/  F2FP.BF16.F32.PACK_AB R32, R169, R152 ;  /* 0x00000098a920723e */ /* 0x000fc400000010ff */
[----:B------:R-:W-:Y:S02]  /*3450*/  F2FP.BF16.F32.PACK_AB R28, R171, R86 ;  /* 0x00000056ab1c723e */ /* 0x000fe400000010ff */
[----:B------:R-:W-:Y:S02]  /*3460*/  F2FP.BF16.F32.PACK_AB R44, R177, R158 ;  /* 0x0000009eb12c723e */ /* 0x000fe400000010ff */
[----:B----4-:R-:W-:Y:S02]  /*3470*/  F2FP.BF16.F32.PACK_AB R35, R58, R71 ;  /* 0x000000473a23723e */ /* 0x010fe400000010ff */
[----:B------:R-:W-:Y:S02]  /*3480*/  F2FP.BF16.F32.PACK_AB R36, R60, R57 ;  /* 0x000000393c24723e */ /* 0x000fe400000010ff */
[----:B------:R-:W-:Y:S02]  /*3490*/  F2FP.BF16.F32.PACK_AB R38, R64, R61 ;  /* 0x0000003d4026723e */ /* 0x000fe400000010ff */
[----:B------:R-:W-:-:S02]  /*34a0*/  F2FP.BF16.F32.PACK_AB R40, R68, R65 ;  /* 0x000000414428723e */ /* 0x000fc400000010ff */
[----:B------:R-:W-:Y:S02]  /*34b0*/  F2FP.BF16.F32.PACK_AB R42, R76, R73 ;  /* 0x000000494c2a723e */ /* 0x000fe400000010ff */
[----:B------:R-:W-:Y:S02]  /*34c0*/  F2FP.BF16.F32.PACK_AB R37, R63, R62 ;  /* 0x0000003e3f25723e */ /* 0x000fe400000010ff */
[----:B------:R-:W-:Y:S02]  /*34d0*/  F2FP.BF16.F32.PACK_AB R39, R70, R67 ;  /* 0x000000434627723e */ /* 0x000fe400000010ff */
[----:B------:R-:W-:Y:S02]  /*34e0*/  F2FP.BF16.F32.PACK_AB R41, R75, R74 ;  /* 0x0000004a4b29723e */ /* 0x000fe400000010ff */
[----:B------:R-:W-:Y:S02]  /*34f0*/  F2FP.BF16.F32.PACK_AB R43, R83, R78 ;  /* 0x0000004e532b723e */ /* 0x000fe400000010ff */
[----:B------:R-:W-:-:S02]  /*3500*/  F2FP.BF16.F32.PACK_AB R46, R145, R82 ;  /* 0x00000052912e723e */ /* 0x000fc400000010ff */
[----:B------:R-:W-:Y:S02]  /*3510*/  F2FP.BF16.F32.PACK_AB R48, R173, R146 ;  /* 0x00000092ad30723e */ /* 0x000fe400000010ff */
[----:B-1----:R-:W-:Y:S02]  /*3520*/  F2FP.BF16.F32.PACK_AB R50, R175, R154 ;  /* 0x0000009aaf32723e */ /* 0x002fe400000010ff */
[----:B------:R-:W-:Y:S02]  /*3530*/  F2FP.BF16.F32.PACK_AB R52, R179, R160 ;  /* 0x000000a0b334723e */ /* 0x000fe400000010ff */
[----:B------:R-:W-:Y:S02]  /*3540*/  F2FP.BF16.F32.PACK_AB R54, R183, R162 ;  /* 0x000000a2b736723e */ /* 0x000fe400000010ff */
[----:B------:R-:W-:Y:S02]  /*3550*/  F2FP.BF16.F32.PACK_AB R47, R164, R147 ;  /* 0x00000093a42f723e */ /* 0x000fe400000010ff */
[----:B------:R-:W-:-:S02]  /*3560*/  F2FP.BF16.F32.PACK_AB R49, R166, R149 ;  /* 0x00000095a631723e */ /* 0x000fc400000010ff */
[----:B------:R-:W-:Y:S02]  /*3570*/  F2FP.BF16.F32.PACK_AB R51, R153, R148 ;  /* 0x000000949933723e */ /* 0x000fe400000010ff */
[----:B------:R-:W-:Y:S02]  /*3580*/  F2FP.BF16.F32.PACK_AB R53, R59, R150 ;  /* 0x000000963b35723e */ /* 0x000fe400000010ff */
[----:B------:R-:W-:Y:S01]  /*3590*/  F2FP.BF16.F32.PACK_AB R55, R81, R66 ;  /* 0x000000425137723e */ /* 0x000fe200000010ff */
[----:B------:R-:W-:Y:S06]  /*35a0*/  BAR.SYNC.DEFER_BLOCKING 0x0 ;  /* 0x0000000000007b1d */ /* 0x000fec0000010000 */
[----:B------:R-:W-:-:S06]  /*35b0*/  WARPGROUP.ARRIVE ;  /* 0x00000000000079c5 */ /* 0x000fcc0000000000 */
[----:B------:R-:W-:Y:S03]  /*35c0*/  HGMMA.64x32x16.F32.BF16 R104, R24, gdesc[UR4], R104 ;  /* 0x0060000418687df0 */ /* 0x000fe60008701868 */
[----:B------:R-:W-:Y:S03]  /*35d0*/  HGMMA.64x32x16.F32.BF16 R104, R32, gdesc[UR24], R104 ;  /* 0x0060001820687df0 */ /* 0x000fe60008701868 */
[----:B------:R-:W-:Y:S03]  /*35e0*/  HGMMA.64x32x16.F32.BF16 R104, R36, gdesc[UR20], R104 ;  /* 0x0060001424687df0 */ /* 0x000fe60008701868 */
[----:B------:R-:W-:Y:S03]  /*35f0*/  HGMMA.64x32x16.F32.BF16 R104, R40, gdesc[UR16], R104 ;  /* 0x0060001028687df0 */ /* 0x000fe60008701868 */
[----:B------:R-:W-:Y:S03]  /*3600*/  HGMMA.64x32x16.F32.BF16 R88, R28, gdesc[UR4], R88 ;  /* 0x006000041c587df0 */ /* 0x000fe60008701858 */
[----:B------:R-:W-:Y:S01]  /*3610*/  HGMMA.64x32x16.F32.BF16 R88, R44, gdesc[UR24], R88 ;  /* 0x006000182c587df0 */ /* 0x000fe20008701858 */
[----:B------:R-:W-:Y:S01]  /*3620*/  FADD R82, R82, R155 ;  /* 0x0000009b52527221 */ /* 0x000fe20000000000 */
        /* <DEDUP_REMOVED lines=21> */
[----:B------:R-:W-:Y:S02]  /*3780*/  HGMMA.64x32x16.F32.BF16 R88, R48, gdesc[UR20], R88 ;  /* 0x0060001430587df0 */ /* 0x000fe40008701858 */
        /* <DEDUP_REMOVED lines=15> */
[----:B------:R-:W-:-:S02]  /*3880*/  FADD R66, R81, R66 ;  /* 0x0000004251427221 */ /* 0x000fc40000000000 */
[----:B------:R-:W0:Y:S04]  /*3890*/  SHFL.BFLY PT, R59, R162, 0x2, 0x1f ;  /* 0x0c401f00a23b7f89 */ /* 0x000e2800000e0000 */
[----:B------:R-:W1:Y:S04]  /*38a0*/  SHFL.BFLY PT, R56, R73, 0x2, 0x1f ;  /* 0x0c401f0049387f89 */ /* 0x000e6800000e0000 */
[----:B------:R-:W2:Y:S04]  /*38b0*/  SHFL.BFLY PT, R57, R78, 0x2, 0x1f ;  /* 0x0c401f004e397f89 */ /* 0x000ea800000e0000 */
[----:B------:R-:W3:Y:S01]  /*38c0*/  SHFL.BFLY PT, R61, R66, 0x2, 0x1f ;  /* 0x0c401f00423d7f89 */ /* 0x000ee200000e0000 */
[----:B------:R-:W-:Y:S01]  /*38d0*/  HGMMA.64x32x16.F32.BF16 R88, R52, gdesc[UR16], R88, gsb0 ;  /* 0x0060001034587df0 */ /* 0x000fe20008001858 */
[----:B0-----:R-:W-:Y:S01]  /*38e0*/  FADD R60, R162, R59 ;  /* 0x0000003ba23c7221 */ /* 0x001fe20000000000 */
[----:B-1----:R-:W-:Y:S01]  /*38f0*/  FADD R56, R73, R56 ;  /* 0x0000003849387221 */ /* 0x002fe20000000000 */
[----:B--2---:R-:W-:Y:S01]  /*3900*/  FADD R58, R78, R57 ;  /* 0x000000394e3a7221 */ /* 0x004fe20000000000 */
[----:B---3--:R-:W-:-:S02]  /*3910*/  FADD R62, R66, R61 ;  /* 0x0000003d423e7221 */ /* 0x008fc40000000000 */
[----:B------:R-:W0:Y:S04]  /*3920*/  SHFL.BFLY PT, R61, R60, 0x1, 0x1f ;  /* 0x0c201f003c3d7f89 */ /* 0x000e2800000e0000 */
[----:B------:R-:W1:Y:S04]  /*3930*/  SHFL.BFLY PT, R57, R56, 0x1, 0x1f ;  /* 0x0c201f0038397f89 */ /* 0x000e6800000e0000 */
[----:B------:R-:W2:Y:S04]  /*3940*/  SHFL.BFLY PT, R59, R58, 0x1, 0x1f ;  /* 0x0c201f003a3b7f89 */ /* 0x000ea800000e0000 */
[----:B------:R-:W3:Y:S01]  /*3950*/  SHFL.BFLY PT, R63, R62, 0x1, 0x1f ;  /* 0x0c201f003e3f7f89 */ /* 0x000ee200000e0000 */
[----:B------:R-:W-:-:S06]  /*3960*/  UIADD3 UR4, UR4, 0x40, URZ ;  /* 0x0000004004047890 */ /* 0x000fcc000fffe03f */
[----:B------:R-:W-:Y:S01]  /*3970*/  ISETP.LE.AND P0, PT, R136, UR4, PT ;  /* 0x0000000488007c0c */ /* 0x000fe2000bf03270 */
[----:B0-----:R-:W-:Y:S01]  /*3980*/  FADD R61, R60, R61 ;  /* 0x0000003d3c3d7221 */ /* 0x001fe20000000000 */
[----:B-1----:R-:W-:-:S03]  /*3990*/  FADD R66, R56, R57 ;  /* 0x0000003938427221 */ /* 0x002fc60000000000 */
[----:B------:R-:W-:Y:S01]  /*39a0*/  FFMA R137, R144, R137, R61 ;  /* 0x0000008990897223 */ /* 0x000fe2000000003d */
[----:B--2---:R-:W-:Y:S01]  /*39b0*/  FADD R64, R58, R59 ;  /* 0x0000003b3a407221 */ /* 0x004fe20000000000 */
[----:B---3--:R-:W-:Y:S01]  /*39c0*/  FADD R63, R62, R63 ;  /* 0x0000003f3e3f7221 */ /* 0x008fe20000000000 */
[----:B------:R-:W-:Y:S02]  /*39d0*/  FFMA R130, R77, R130, R66 ;  /* 0x000000824d827223 */ /* 0x000fe40000000042 */
[----:B------:R-:W-:Y:S01]  /*39e0*/  FFMA R132, R87, R132, R64 ;  /* 0x0000008457847223 */ /* 0x000fe20000000040 */
[----:B------:R-:W-:Y:S01]  /*39f0*/  LEA R139, R131, R139, 0x6 ;  /* 0x0000008b838b7211 */ /* 0x000fe200078e30ff */
[----:B------:R-:W-:Y:S01]  /*3a00*/  FFMA R143, R80, R143, R63 ;  /* 0x0000008f508f7223 */ /* 0x000fe2000000003f */
[----:B------:R-:W-:Y:S01]  /*3a10*/  LEA R141, R133, R141, 0x6 ;  /* 0x0000008d858d7211 */ /* 0x000fe200078e30ff */
[----:B------:R-:W-:Y:S02]  /*3a20*/  WARPGROUP.DEPBAR.LE gsb0, 0x0 ;  /* 0x00008000000079c5 */ /* 0x000fe40000010000 */
[----:B------:R-:W-:-:S02]  /*3a30*/  MOV R138, R181 ;  /* 0x000000b5008a7202 */ /* 0x000fc40000000f00 */
[----:B------:R-:W-:Y:S02]  /*3a40*/  MOV R144, R79 ;  /* 0x0000004f00907202 */ /* 0x000fe40000000f00 */
[----:B------:R-:W-:Y:S02]  /*3a50*/  MOV R145, R72 ;  /* 0x0000004800917202 */ /* 0x000fe40000000f00 */
[----:B------:R-:W-:Y:S01]  /*3a60*/  MOV R146, R151 ;  /* 0x0000009700927202 */ /* 0x000fe20000000f00 */
[----:B------:R-:W-:Y:S06]  /*3a70*/  @!P0 BRA `(.L_x_1) ;  /* 0xffffffd800e48947 */ /* 0x000fec000383ffff */
.L_x_0:
[----:B------:R-:W-:Y:S01]  /*3a80*/  SHF.L.U32 R4, R134, 0x3, RZ ;  /* 0x0000000386047819 */ /* 0x000fe200000006ff */
[----:B-1----:R-:W-:Y:S01]  /*3a90*/  FMUL R9, R110, 0.25 ;  /* 0x3e8000006e097820 */ /* 0x002fe20000400000 */
[----:B------:R-:W-:Y:S01]  /*3aa0*/  SHF.L.U32 R5, R134, 0x2, RZ ;  /* 0x0000000286057819 */ /* 0x000fe200000006ff */
[----:B------:R-:W-:Y:S01]  /*3ab0*/  BAR.SYNC.DEFER_BLOCKING 0x0 ;  /* 0x0000000000007b1d */ /* 0x000fe20000010000 */
[----:B------:R-:W-:Y:S02]  /*3ac0*/  LOP3.LUT R4, R4, 0x38, RZ, 0xc0, !PT ;  /* 0x0000003804047812 */ /* 0x000fe400078ec0ff */
[----:B------:R-:W-:Y:S02]  /*3ad0*/  LOP3.LUT R5, R5, 0x3c0, RZ, 0xc0, !PT ;  /* 0x000003c005057812 */ /* 0x000fe400078ec0ff */
[C---:B------:R-:W-:Y:S01]  /*3ae0*/  SHF.L.U32 R2, R134.reuse, 0x4, RZ ;  /* 0x0000000486027819 */ /* 0x040fe200000006ff */
[----:B------:R-:W-:Y:S01]  /*3af0*/  ULDC.64 UR4, c[0x0][0x270] ;  /* 0x00009c0000047ab9 */ /* 0x000fe20000000a00 */
[----:B------:R-:W-:Y:S01]  /*3b00*/  SHF.L.U32 R3, R134, 0x7, RZ ;  /* 0x0000000786037819 */ /* 0x000fe200000006ff */
[----:B------:R-:W-:Y:S01]  /*3b10*/  UIMAD UR4, UR16, UR4, URZ ;  /* 0x00000004100472a4 */ /* 0x000fe2000f8e023f */
[----:B------:R-:W-:Y:S01]  /*3b20*/  IADD3 R8, R5, UR17, R4 ;  /* 0x0000001105087c10 */ /* 0x000fe2000fffe004 */
[----:B------:R-:W-:Y:S01]  /*3b30*/  FMUL R5, R102, 0.25 ;  /* 0x3e80000066057820 */ /* 0x000fe20000400000 */
[----:B------:R-:W-:Y:S01]  /*3b40*/  LOP3.LUT R2, R2, 0xf0, RZ, 0xc0, !PT ;  /* 0x000000f002027812 */ /* 0x000fe200078ec0ff */
[----:B------:R-:W-:Y:S01]  /*3b50*/  FMUL R4, R103, 0.25 ;  /* 0x3e80000067047820 */ /* 0x000fe20000400000 */
[----:B------:R-:W-:Y:S01]  /*3b60*/  LOP3.LUT R3, R3, 0x800, RZ, 0xc0, !PT ;  /* 0x0000080003037812 */ /* 0x000fe200078ec0ff */
[----:B------:R-:W0:Y:S01]  /*3b70*/  LDC R87, c[0x0][0x278] ;  /* 0x00009e00ff577b82 */ /* 0x000e220000000800 */
[----:B------:R-:W-:-:S02]  /*3b80*/  FSETP.GT.AND P3, PT, |R143|, 8.50705917302346158658e+37, PT ;  /* 0x7e8000008f00780b */ /* 0x000fc40003f64200 */
[----:B------:R-:W-:Y:S02]  /*3b90*/  SHF.R.U32.HI R6, RZ, 0x1, R134 ;  /* 0x00000001ff067819 */ /* 0x000fe40000011686 */
[----:B------:R-:W-:Y:S02]  /*3ba0*/  IADD3 R2, R3, UR17, R2 ;  /* 0x0000001103027c10 */ /* 0x000fe4000fffe002 */
[----:B------:R-:W-:Y:S01]  /*3bb0*/  FSEL R17, R5, R102, P3 ;  /* 0x0000006605117208 */ /* 0x000fe20001800000 */
[----:B------:R-:W-:Y:S01]  /*3bc0*/  FMUL R5, R98, 0.25 ;  /* 0x3e80000062057820 */ /* 0x000fe20000400000 */
[----:B------:R-:W-:Y:S02]  /*3bd0*/  LOP3.LUT R3, R134, 0xe0, RZ, 0xc0, !PT ;  /* 0x000000e086037812 */ /* 0x000fe400078ec0ff */
[----:B------:R-:W-:Y:S01]  /*3be0*/  LOP3.LUT R7, R6, 0x4, RZ, 0xc0, !PT ;  /* 0x0000000406077812 */ /* 0x000fe200078ec0ff */
[----:B------:R-:W-:Y:S01]  /*3bf0*/  FMUL R6, R99, 0.25 ;  /* 0x3e80000063067820 */ /* 0x000fe20000400000 */
[----:B------:R-:W-:-:S02]  /*3c00*/  LEA R3, R3, R2, 0x3 ;  /* 0x0000000203037211 */ /* 0x000fc400078e18ff */
[----:B------:R-:W-:Y:S01]  /*3c10*/  FSEL R103, R4, R103, P3 ;  /* 0x0000006704677208 */ /* 0x000fe20001800000 */
[----:B------:R-:W-:Y:S01]  /*3c20*/  FMUL R4, R95, 0.25 ;  /* 0x3e8000005f047820 */ /* 0x000fe20000400000 */
[----:B------:R-:W-:Y:S01]  /*3c30*/  IADD3 R2, R7, R8, RZ ;  /* 0x0000000807027210 */ /* 0x000fe20007ffe0ff */
[----:B------:R-:W-:Y:S01]  /*3c40*/  FMUL R7, R94, 0.25 ;  /* 0x3e8000005e077820 */ /* 0x000fe20000400000 */
[----:B------:R-:W-:Y:S01]  /*3c50*/  FSEL R21, R5, R98, P3 ;  /* 0x0000006205157208 */ /* 0x000fe20001800000 */
        /* <DEDUP_REMOVED lines=9> */
[----:B------:R-:W-:Y:S01]  /*3cf0*/  FSETP.GT.AND P1, PT, |R137|, 8.50705917302346158658e+37, PT ;  /* 0x7e8000008900780b */ /* 0x000fe20003f24200 */
        /* <DEDUP_REMOVED lines=18> */
[C---:B0-----:R-:W-:Y:S01]  /*3e20*/  IMAD R41, R87.reuse, 0xc, RZ ;  /* 0x0000000c57297824 */ /* 0x041fe200078e02ff */
[----:B------:R-:W-:Y:S01]  /*3e30*/  FSETP.GT.AND P2, PT, |R130|, 8.50705917302346158658e+37, PT ;  /* 0x7e8000008200780b */ /* 0x000fe20003f44200 */
[----:B------:R-:W-:Y:S01]  /*3e40*/  IMAD R53, R87, 0x12, RZ ;  /* 0x0000001257357824 */ /* 0x000fe200078e02ff */
        /* <DEDUP_REMOVED lines=21> */
[----:B------:R-:W-:Y:S01]  /*3fa0*/  FMUL R4, R130, 8388608 ;  /* 0x4b00000082047820 */ /* 0x000fe20000400000 */
[----:B------:R-:W-:Y:S01]  /*3fb0*/  FSEL R112, R5, R112, P2 ;  /* 0x0000007005707208 */ /* 0x000fe20001000000 */
[----:B------:R-:W-:Y:S01]  /*3fc0*/  FMUL R5, R132, 8388608 ;  /* 0x4b00000084057820 */ /* 0x000fe20000400000 */
[----:B------:R-:W-:Y:S01]  /*3fd0*/  FSEL R108, R7, R108, P2 ;  /* 0x0000006c076c7208 */ /* 0x000fe20001000000 */
[----:B------:R-:W-:Y:S01]  /*3fe0*/  FMUL R7, R137, 8388608 ;  /* 0x4b00000089077820 */ /* 0x000fe20000400000 */
[----:B------:R-:W-:Y:S01]  /*3ff0*/  FSETP.GEU.AND P5, PT, R130, 1.175494350822287508e-38, PT ;  /* 0x008000008200780b */ /* 0x000fe20003fae000 */
[C---:B------:R-:W-:Y:S01]  /*4000*/  IMAD R57, R87.reuse, 0x14, RZ ;  /* 0x0000001457397824 */ /* 0x040fe200078e02ff */
[----:B------:R-:W-:Y:S01]  /*4010*/  FSETP.GEU.AND P6, PT, R132, 1.175494350822287508e-38, PT ;  /* 0x008000008400780b */ /* 0x000fe20003fce000 */
[----:B------:R-:W-:Y:S01]  /*4020*/  IMAD R61, R87, 0x16, RZ ;  /* 0x00000016573d7824 */ /* 0x000fe200078e02ff */
[----:B------:R-:W-:Y:S01]  /*4030*/  FSETP.GEU.AND P4, PT, R137, 1.175494350822287508e-38, PT ;  /* 0x008000008900780b */ /* 0x000fe20003f8e000 */
[----:B------:R-:W-:Y:S01]  /*4040*/  IMAD R65, R87, 0x18, RZ ;  /* 0x0000001857417824 */ /* 0x000fe200078e02ff */
[----:B------:R-:W-:Y:S01]  /*4050*/  FSEL R110, R9, R110, P0 ;  /* 0x0000006e096e7208 */ /* 0x000fe20000000000 */
[----:B------:R-:W-:Y:S01]  /*4060*/  FMUL R9, R104, 0.25 ;  /* 0x3e80000068097820 */ /* 0x000fe20000400000 */
[----:B------:R-:W-:Y:S01]  /*4070*/  FSEL R40, R8, R107, P0 ;  /* 0x0000006b08287208 */ /* 0x000fe20000000000 */
[----:B------:R-:W-:Y:S01]  /*4080*/  FMUL R8, R143, 8388608 ;  /* 0x4b0000008f087820 */ /* 0x000fe20000400000 */
[----:B------:R-:W-:Y:S01]  /*4090*/  FSEL R42, R6, R105, P2 ;  /* 0x00000069062a7208 */ /* 0x000fe20001000000 */
[C---:B------:R-:W-:Y:S01]  /*40a0*/  IMAD R69, R87.reuse, 0x1a, RZ ;  /* 0x0000001a57457824 */ /* 0x040fe200078e02ff */
[----:B------:R-:W-:Y:S01]  /*40b0*/  FSEL R33, R4, R130, !P5 ;  /* 0x0000008204217208 */ /* 0x000fe20006800000 */
[C---:B------:R-:W-:Y:S01]  /*40c0*/  IMAD R39, R87.reuse, 0xb, RZ ;  /* 0x0000000b57277824 */ /* 0x040fe200078e02ff */
[----:B------:R-:W-:Y:S01]  /*40d0*/  FSEL R4, RZ, -23, P5 ;  /* 0xc1b80000ff047808 */ /* 0x000fe20002800000 */
[----:B------:R-:W-:Y:S01]  /*40e0*/  IMAD R43, R87, 0xd, RZ ;  /* 0x0000000d572b7824 */ /* 0x000fe200078e02ff */
        /* <DEDUP_REMOVED lines=8> */
[----:B------:R-:W-:Y:S01]  /*4170*/  FSETP.GEU.AND P5, PT, R143, 1.175494350822287508e-38, PT ;  /* 0x008000008f00780b */ /* 0x000fe20003fae000 */
[----:B------:R-:W-:Y:S01]  /*4180*/  IMAD R105, R87, 0x32, RZ ;  /* 0x0000003257697824 */ /* 0x000fe200078e02ff */
[----:B------:R-:W-:Y:S01]  /*4190*/  FSETP.GEU.AND P6, PT, |R143|, 1.175494350822287508e-38, PT ;  /* 0x008000008f00780b */ /* 0x000fe20003fce200 */
[----:B------:R-:W-:Y:S01]  /*41a0*/  IMAD R63, R87, 0x17, RZ ;  /* 0x00000017573f7824 */ /* 0x000fe200078e02ff */
[C---:B------:R-:W-:Y:S01]  /*41b0*/  FSETP.GEU.AND P4, PT, |R137|.reuse, 1.175494350822287508e-38, PT ;  /* 0x008000008900780b */ /* 0x040fe20003f8e200 */
[----:B------:R-:W-:Y:S01]  /*41c0*/  @P1 FMUL R137, R137, 0.25 ;  /* 0x3e80000089891820 */ /* 0x000fe20000400000 */
[C---:B------:R-:W-:Y:S01]  /*41d0*/  FSETP.GEU.AND P1, PT, |R130|.reuse, 1.175494350822287508e-38, PT ;  /* 0x008000008200780b */ /* 0x040fe20003f2e200 */
[----:B------:R-:W-:Y:S01]  /*41e0*/  @P2 FMUL R130, R130, 0.25 ;  /* 0x3e80000082822820 */ /* 0x000fe20000400000 */
[----:B------:R-:W-:Y:S01]  /*41f0*/  FSEL R104, R9, R104, P2 ;  /* 0x0000006809687208 */ /* 0x000fe20001000000 */
[----:B------:R-:W-:Y:S01]  /*4200*/  IMAD R67, R87, 0x19, RZ ;  /* 0x0000001957437824 */ /* 0x000fe200078e02ff */
[----:B------:R-:W-:Y:S01]  /*4210*/  FSEL R37, R8, R143, !P5 ;  /* 0x0000008f08257208 */ /* 0x000fe20006800000 */
[----:B------:R-:W-:Y:S01]  /*4220*/  @P3 FMUL R143, R143, 0.25 ;  /* 0x3e8000008f8f3820 */ /* 0x000fe20000400000 */
[----:B------:R-:W-:Y:S01]  /*4230*/  IADD3 R7, R35, -0x3f3504f3, RZ ;  /* 0xc0cafb0d23077810 */ /* 0x000fe20007ffe0ff */
[----:B------:R-:W-:Y:S01]  /*4240*/  IMAD R107, R87, 0x34, RZ ;  /* 0x00000034576b7824 */ /* 0x000fe200078e02ff */
[----:B------:R-:W-:Y:S01]  /*4250*/  IADD3 R9, R48, -0x3f3504f3, RZ ;  /* 0xc0cafb0d30097810 */ /* 0x000fe20007ffe0ff */
[----:B------:R-:W-:Y:S01]  /*4260*/  @!P6 FMUL R143, R143, 16777216 ;  /* 0x4b8000008f8fe820 */ /* 0x000fe20000400000 */
[C---:B------:R-:W-:Y:S01]  /*4270*/  FSETP.GEU.AND P3, PT, |R132|.reuse, 1.175494350822287508e-38, PT ;  /* 0x008000008400780b */ /* 0x040fe20003f6e200 */
[----:B------:R-:W-:Y:S01]  /*4280*/  @!P4 FMUL R137, R137, 16777216 ;  /* 0x4b8000008989c820 */ /* 0x000fe20000400000 */
[----:B------:R-:W-:Y:S01]  /*4290*/  IADD3 R13, R37, -0x3f3504f3, RZ ;  /* 0xc0cafb0d250d7810 */ /* 0x000fe20007ffe0ff */
[----:B------:R-:W-:Y:S01]  /*42a0*/  @P0 FMUL R132, R132, 0.25 ;  /* 0x3e80000084840820 */ /* 0x000fe20000400000 */
[----:B------:R-:W-:Y:S01]  /*42b0*/  LOP3.LUT R8, R7, 0xff800000, RZ, 0xc0, !PT ;  /* 0xff80000007087812 */ /* 0x000fe200078ec0ff */
[----:B------:R-:W-:Y:S01]  /*42c0*/  @!P1 FMUL R130, R130, 16777216 ;  /* 0x4b80000082829820 */ /* 0x000fe20000400000 */
[----:B------:R-:W-:Y:S01]  /*42d0*/  IADD3 R5, R33, -0x3f3504f3, RZ ;  /* 0xc0cafb0d21057810 */ /* 0x000fe20007ffe0ff */
[----:B------:R-:W0:Y:S01]  /*42e0*/  MUFU.RCP R16, R143 ;  /* 0x0000008f00107308 */ /* 0x000e220000001000 */
[----:B------:R-:W-:Y:S01]  /*42f0*/  LOP3.LUT R11, R9, 0xff800000, RZ, 0xc0, !PT ;  /* 0xff800000090b7812 */ /* 0x000fe200078ec0ff */
[----:B------:R-:W-:Y:S01]  /*4300*/  @!P6 FMUL R103, R103, 16777216 ;  /* 0x4b8000006767e820 */ /* 0x000fe20000400000 */
[----:B------:R-:W-:Y:S01]  /*4310*/  LOP3.LUT R14, R13, 0xff800000, RZ, 0xc0, !PT ;  /* 0xff8000000d0e7812 */ /* 0x000fe200078ec0ff */
[----:B------:R-:W-:Y:S01]  /*4320*/  @!P6 FMUL R17, R17, 16777216 ;  /* 0x4b8000001111e820 */ /* 0x000fe20000400000 */
[----:B------:R-:W-:Y:S01]  /*4330*/  I2FP.F32.S32 R9, R8 ;  /* 0x0000000800097245 */ /* 0x000fe20000201400 */
[----:B------:R-:W-:Y:S01]  /*4340*/  @!P3 FMUL R132, R132, 16777216 ;  /* 0x4b8000008484b820 */ /* 0x000fe20000400000 */
[----:B------:R-:W-:Y:S01]  /*4350*/  LOP3.LUT R5, R5, 0xff800000, RZ, 0xc0, !PT ;  /* 0xff80000005057812 */ /* 0x000fe200078ec0ff */
[----:B------:R-:W-:Y:S01]  /*4360*/  @!P6 FMUL R99, R99, 16777216 ;  /* 0x4b8000006363e820 */ /* 0x000fe20000400000 */
[----:B------:R-:W-:Y:S01]  /*4370*/  I2FP.F32.S32 R13, R11 ;  /* 0x0000000b000d7245 */ /* 0x000fe20000201400 */
[----:B------:R-:W-:Y:S01]  /*4380*/  FFMA.FTZ R9, R9, 1.1920928955078125e-07, R6 ;  /* 0x3400000009097823 */ /* 0x000fe20000010006 */
[-C--:B------:R-:W-:Y:S01]  /*4390*/  I2FP.F32.S32 R7, R5.reuse ;  /* 0x0000000500077245 */ /* 0x080fe20000201400 */
[----:B------:R-:W1:Y:S01]  /*43a0*/  MUFU.RCP R6, R137 ;  /* 0x0000008900067308 */ /* 0x000e620000001000 */
[----:B------:R-:W-:Y:S01]  /*43b0*/  FSEL R12, RZ, -23, P5 ;  /* 0xc1b80000ff0c7808 */ /* 0x000fe20002800000 */
[----:B------:R-:W-:Y:S01]  /*43c0*/  FFMA.FTZ R10, R13, 1.1920928955078125e-07, R10 ;  /* 0x340000000d0a7823 */ /* 0x000fe2000001000a */
[----:B------:R-:W-:Y:S01]  /*43d0*/  I2FP.F32.S32 R15, R14 ;  /* 0x0000000e000f7245 */ /* 0x000fe20000201400 */
[----:B------:R-:W-:Y:S01]  /*43e0*/  FFMA.FTZ R4, R7, 1.1920928955078125e-07, R4 ;  /* 0x3400000007047823 */ /* 0x000fe20000010004 */
[----:B------:R-:W-:Y:S01]  /*43f0*/  @!P6 FMUL R21, R21, 16777216 ;  /* 0x4b8000001515e820 */ /* 0x000fe20000400000 */
[----:B------:R-:W-:Y:S01]  /*4400*/  @!P6 FMUL R95, R95, 16777216 ;  /* 0x4b8000005f5fe820 */ /* 0x000fe20000400000 */
[----:B------:R-:W-:Y:S01]  /*4410*/  @!P6 FMUL R25, R25, 16777216 ;  /* 0x4b8000001919e820 */ /* 0x000fe20000400000 */
[----:B------:R-:W2:Y:S01]  /*4420*/  MUFU.RCP R13, R130 ;  /* 0x00000082000d7308 */ /* 0x000ea20000001000 */
[----:B------:R-:W-:Y:S01]  /*4430*/  @!P6 FMUL R91, R91, 16777216 ;  /* 0x4b8000005b5be820 */ /* 0x000fe20000400000 */
[----:B------:R-:W-:Y:S01]  /*4440*/  @!P6 FMUL R29, R29, 16777216 ;  /* 0x4b8000001d1de820 */ /* 0x000fe20000400000 */
[----:B------:R-:W-:Y:S01]  /*4450*/  @!P4 FMUL R101, R101, 16777216 ;  /* 0x4b8000006565c820 */ /* 0x000fe20000400000 */
[----:B------:R-:W-:Y:S01]  /*4460*/  @!P4 FMUL R19, R19, 16777216 ;  /* 0x4b8000001313c820 */ /* 0x000fe20000400000 */
[----:B------:R-:W-:Y:S01]  /*4470*/  @!P4 FMUL R97, R97, 16777216 ;  /* 0x4b8000006161c820 */ /* 0x000fe20000400000 */
[----:B------:R-:W-:Y:S01]  /*4480*/  @!P4 FMUL R23, R23, 16777216 ;  /* 0x4b8000001717c820 */ /* 0x000fe20000400000 */
[----:B------:R-:W-:Y:S01]  /*4490*/  @!P4 FMUL R93, R93, 16777216 ;  /* 0x4b8000005d5dc820 */ /* 0x000fe20000400000 */
[----:B------:R-:W3:Y:S01]  /*44a0*/  MUFU.RCP R7, R132 ;  /* 0x0000008400077308 */ /* 0x000ee20000001000 */
[----:B------:R-:W-:Y:S01]  /*44b0*/  @!P4 FMUL R27, R27, 16777216 ;  /* 0x4b8000001b1bc820 */ /* 0x000fe20000400000 */
        /* <DEDUP_REMOVED lines=10> */
[----:B------:R-:W-:Y:S01]  /*4560*/  FFMA.FTZ R15, R15, 1.1920928955078125e-07, R12 ;  /* 0x340000000f0f7823 */ /* 0x000fe2000001000c */
[----:B------:R-:W-:Y:S01]  /*4570*/  IADD3 R5, R33, -R5, RZ ;  /* 0x8000000521057210 */ /* 0x000fe20007ffe0ff */
[C---:B0-----:R-:W-:Y:S01]  /*4580*/  FMUL R103, R16.reuse, R103 ;  /* 0x0000006710677220 */ /* 0x041fe20000400000 */
[C---:B------:R-:W-:Y:S01]  /*4590*/  FMUL R18, R16.reuse, R17 ;  /* 0x0000001110127220 */ /* 0x040fe20000400000 */
[C---:B------:R-:W-:Y:S01]  /*45a0*/  FMUL R99, R16.reuse, R99 ;  /* 0x0000006310637220 */ /* 0x040fe20000400000 */
[C---:B------:R-:W-:Y:S01]  /*45b0*/  FMUL R22, R16.reuse, R21 ;  /* 0x0000001510167220 */ /* 0x040fe20000400000 */
[C---:B------:R-:W-:Y:S01]  /*45c0*/  FMUL R95, R16.reuse, R95 ;  /* 0x0000005f105f7220 */ /* 0x040fe20000400000 */
[C---:B------:R-:W-:Y:S01]  /*45d0*/  FMUL R24, R16.reuse, R25 ;  /* 0x0000001910187220 */ /* 0x040fe20000400000 */
[C---:B------:R-:W-:Y:S01]  /*45e0*/  FMUL R91, R16.reuse, R91 ;  /* 0x0000005b105b7220 */ /* 0x040fe20000400000 */
[----:B------:R-:W-:Y:S01]  /*45f0*/  FMUL R12, R16, R29 ;  /* 0x0000001d100c7220 */ /* 0x000fe20000400000 */
[C---:B-1----:R-:W-:Y:S01]  /*4600*/  FMUL R101, R6.reuse, R101 ;  /* 0x0000006506657220 */ /* 0x042fe20000400000 */
[C---:B------:R-:W-:Y:S01]  /*4610*/  FMUL R20, R6.reuse, R19 ;  /* 0x0000001306147220 */ /* 0x040fe20000400000 */
[C---:B------:R-:W-:Y:S01]  /*4620*/  FMUL R97, R6.reuse, R97 ;  /* 0x0000006106617220 */ /* 0x040fe20000400000 */
[C---:B------:R-:W-:Y:S01]  /*4630*/  FMUL R16, R6.reuse, R23 ;  /* 0x0000001706107220 */ /* 0x040fe20000400000 */
[C---:B------:R-:W-:Y:S01]  /*4640*/  FMUL R93, R6.reuse, R93 ;  /* 0x0000005d065d7220 */ /* 0x040fe20000400000 */
[C---:B------:R-:W-:Y:S01]  /*4650*/  FMUL R26, R6.reuse, R27 ;  /* 0x0000001b061a7220 */ /* 0x040fe20000400000 */
[C---:B------:R-:W-:Y:S01]  /*4660*/  FMUL R89, R6.reuse, R89 ;  /* 0x0000005906597220 */ /* 0x040fe20000400000 */
[----:B------:R-:W-:Y:S01]  /*4670*/  FMUL R6, R6, R31 ;  /* 0x0000001f06067220 */ /* 0x000fe20000400000 */
[----:B------:R-:W-:Y:S01]  /*4680*/  @!P3 FMUL R28, R28, 16777216 ;  /* 0x4b8000001c1cb820 */ /* 0x000fe20000400000 */
[----:B------:R-:W-:Y:S01]  /*4690*/  @!P3 FMUL R118, R118, 16777216 ;  /* 0x4b8000007676b820 */ /* 0x000fe20000400000 */
[----:B------:R-:W-:Y:S01]  /*46a0*/  @!P3 FMUL R32, R32, 16777216 ;  /* 0x4b8000002020b820 */ /* 0x000fe20000400000 */
[----:B------:R-:W-:Y:S01]  /*46b0*/  @!P3 FMUL R114, R114, 16777216 ;  /* 0x4b8000007272b820 */ /* 0x000fe20000400000 */
[----:B------:R-:W-:Y:S01]  /*46c0*/  @!P3 FMUL R36, R36, 16777216 ;  /* 0x4b8000002424b820 */ /* 0x000fe20000400000 */
[----:B------:R-:W-:Y:S01]  /*46d0*/  @!P3 FMUL R110, R110, 16777216 ;  /* 0x4b8000006e6eb820 */ /* 0x000fe20000400000 */
[----:B------:R-:W-:Y:S01]  /*46e0*/  @!P3 FMUL R40, R40, 16777216 ;  /* 0x4b8000002828b820 */ /* 0x000fe20000400000 */
[C---:B--2---:R-:W-:Y:S01]  /*46f0*/  FMUL R30, R13.reuse, R30 ;  /* 0x0000001e0d1e7220 */ /* 0x044fe20000400000 */
        /* <DEDUP_REMOVED lines=8> */
[----:B------:R-:W-:Y:S01]  /*4780*/  MOV R13, 0x3dc6b27f ;  /* 0x3dc6b27f000d7802 */ /* 0x000fe20000000f00 */
[----:B------:R-:W-:Y:S01]  /*4790*/  FADD R5, R5, -1 ;  /* 0xbf80000005057421 */ /* 0x000fe20000000000 */
[----:B------:R-:W-:Y:S01]  /*47a0*/  IADD3 R8, R35, -R8, RZ ;  /* 0x8000000823087210 */ /* 0x000fe20007ffe0ff */
[C---:B---3--:R-:W-:Y:S01]  /*47b0*/  FMUL R28, R7.reuse, R28 ;  /* 0x0000001c071c7220 */ /* 0x048fe20000400000 */
[----:B------:R-:W-:Y:S01]  /*47c0*/  IADD3 R11, R48, -R11, RZ ;  /* 0x8000000b300b7210 */ /* 0x000fe20007ffe0ff */
[C---:B------:R-:W-:Y:S01]  /*47d0*/  FMUL R17, R7.reuse, R118 ;  /* 0x0000007607117220 */ /* 0x040fe20000400000 */
[C---:B------:R-:W-:Y:S01]  /*47e0*/  FMUL R32, R7.reuse, R32 ;  /* 0x0000002007207220 */ /* 0x040fe20000400000 */
[C---:B------:R-:W-:Y:S01]  /*47f0*/  FMUL R21, R7.reuse, R114 ;  /* 0x0000007207157220 */ /* 0x040fe20000400000 */
[C---:B------:R-:W-:Y:S01]  /*4800*/  FMUL R36, R7.reuse, R36 ;  /* 0x0000002407247220 */ /* 0x040fe20000400000 */
[C---:B------:R-:W-:Y:S01]  /*4810*/  FMUL R25, R7.reuse, R110 ;  /* 0x0000006e07197220 */ /* 0x040fe20000400000 */
[C---:B------:R-:W-:Y:S01]  /*4820*/  FMUL R40, R7.reuse, R40 ;  /* 0x0000002807287220 */ /* 0x040fe20000400000 */
[----:B------:R-:W-:Y:S01]  /*4830*/  FMUL R7, R7, R106 ;  /* 0x0000006a07077220 */ /* 0x000fe20000400000 */
[----:B------:R-:W-:Y:S01]  /*4840*/  F2FP.BF16.F32.PACK_AB R46, R89, R6 ;  /* 0x00000006592e723e */ /* 0x000fe200000010ff */
[----:B------:R-:W-:Y:S01]  /*4850*/  FFMA.FTZ R6, R5, R13, -0.16845393180847167969 ;  /* 0xbe2c7f3005067423 */ /* 0x000fe2000001000d */
[----:B------:R-:W-:Y:S01]  /*4860*/  FADD R8, R8, -1 ;  /* 0xbf80000008087421 */ /* 0x000fe20000000000 */
[----:B------:R-:W-:Y:S01]  /*4870*/  FADD R11, R11, -1 ;  /* 0xbf8000000b0b7421 */ /* 0x000fe20000000000 */
[----:B------:R-:W-:Y:S01]  /*4880*/  F2FP.BF16.F32.PACK_AB R45, R40, R7 ;  /* 0x00000007282d723e */ /* 0x000fe200000010ff */
[----:B------:R-:W-:Y:S01]  /*4890*/  FFMA.FTZ R6, R5, R6, 0.1716887056827545166 ;  /* 0x3e2fcf2a05067423 */ /* 0x000fe20000010006 */
[----:B------:R-:W-:Y:S01]  /*48a0*/  F2FP.BF16.F32.PACK_AB R47, R91, R12 ;  /* 0x0000000c5b2f723e */ /* 0x000fe200000010ff */
[-C--:B------:R-:W-:Y:S01]  /*48b0*/  FFMA.FTZ R7, R8, R13.reuse, -0.16845393180847167969 ;  /* 0xbe2c7f3008077423 */ /* 0x080fe2000001000d */
[----:B------:R-:W-:Y:S01]  /*48c0*/  FFMA.FTZ R12, R11, R13, -0.16845393180847167969 ;  /* 0xbe2c7f300b0c7423 */ /* 0x000fe2000001000d */
[----:B------:R-:W-:Y:S01]  /*48d0*/  FFMA.FTZ R6, R5, R6, -0.17900948226451873779 ;  /* 0xbe374e4305067423 */ /* 0x000fe20000010006 */
[----:B------:R-:W-:Y:S01]  /*48e0*/  F2FP.BF16.F32.PACK_AB R44, R42, R29 ;  /* 0x0000001d2a2c723e */ /* 0x000fe200000010ff */
[C---:B------:R-:W-:Y:S01]  /*48f0*/  FFMA.FTZ R7, R8.reuse, R7, 0.1716887056827545166 ;  /* 0x3e2fcf2a08077423 */ /* 0x040fe20000010007 */
[----:B------:R-:W-:Y:S01]  /*4900*/  FFMA.FTZ R12, R11, R12, 0.1716887056827545166 ;  /* 0x3e2fcf2a0b0c7423 */ /* 0x000fe2000001000c */
[----:B------:R-:W-:Y:S01]  /*4910*/  FFMA.FTZ R6, R5, R6, 0.20512372255325317383 ;  /* 0x3e520bf405067423 */ /* 0x000fe20000010006 */
[----:B------:R-:W-:Y:S01]  /*4920*/  ISETP.GE.U32.AND P0, PT, R33, 0x7f800000, PT ;  /* 0x7f8000002100780c */ /* 0x000fe20003f06070 */
[C---:B------:R-:W-:Y:S01]  /*4930*/  FFMA.FTZ R7, R8.reuse, R7, -0.17900948226451873779 ;  /* 0xbe374e4308077423 */ /* 0x040fe20000010007 */
[----:B------:R-:W-:Y:S01]  /*4940*/  FFMA.FTZ R12, R11, R12, -0.17900948226451873779 ;  /* 0xbe374e430b0c7423 */ /* 0x000fe2000001000c */
[----:B------:R-:W-:Y:S01]  /*4950*/  FFMA.FTZ R6, R5, R6, -0.24046532809734344482 ;  /* 0xbe763c8b05067423 */ /* 0x000fe20000010006 */
[----:B------:R0:W-:Y:S01]  /*4960*/  STSM.16.M88.4 [R3], R44 ;  /* 0x0000002c03007844 */ /* 0x0001e20000000200 */
[C---:B------:R-:W-:Y:S01]  /*4970*/  FFMA.FTZ R7, R8.reuse, R7, 0.20512372255325317383 ;  /* 0x3e520bf408077423 */ /* 0x040fe20000010007 */
[----:B------:R-:W-:Y:S01]  /*4980*/  FFMA.FTZ R12, R11, R12, 0.20512372255325317383 ;  /* 0x3e520bf40b0c7423 */ /* 0x000fe2000001000c */
[----:B------:R-:W-:Y:S01]  /*4990*/  FFMA.FTZ R6, R5, R6, 0.28857114911079406738 ;  /* 0x3e93bf9905067423 */ /* 0x000fe20000010006 */
[----:B------:R-:W-:Y:S01]  /*49a0*/  ISETP.GE.U32.AND P1, PT, R35, 0x7f800000, PT ;  /* 0x7f8000002300780c */ /* 0x000fe20003f26070 */
[----:B------:R-:W-:Y:S01]  /*49b0*/  FFMA.FTZ R7, R8, R7, -0.24046532809734344482 ;  /* 0xbe763c8b08077423 */ /* 0x000fe20000010007 */
[----:B------:R-:W-:Y:S01]  /*49c0*/  FFMA.FTZ R12, R11, R12, -0.24046532809734344482 ;  /* 0xbe763c8b0b0c7423 */ /* 0x000fe2000001000c */
[----:B------:R-:W-:Y:S01]  /*49d0*/  FFMA.FTZ R6, R5, R6, -0.36067417263984680176 ;  /* 0xbeb8aa4905067423 */ /* 0x000fe20000010006 */
[----:B------:R-:W-:Y:S01]  /*49e0*/  ISETP.GE.U32.AND P5, PT, R48, 0x7f800000, PT ;  /* 0x7f8000003000780c */ /* 0x000fe20003fa6070 */
[C---:B------:R-:W-:Y:S01]  /*49f0*/  FFMA.FTZ R7, R8.reuse, R7, 0.28857114911079406738 ;  /* 0x3e93bf9908077423 */ /* 0x040fe20000010007 */
[----:B------:R-:W-:Y:S01]  /*4a00*/  FFMA.FTZ R12, R11, R12, 0.28857114911079406738 ;  /* 0x3e93bf990b0c7423 */ /* 0x000fe2000001000c */
[----:B------:R-:W-:Y:S01]  /*4a10*/  FFMA.FTZ R6, R5, R6, 0.48089820146560668945 ;  /* 0x3ef6384a05067423 */ /* 0x000fe20000010006 */
[----:B------:R-:W-:Y:S01]  /*4a20*/  LEA R135, R135, UR17, 0x4 ;  /* 0x0000001187877c11 */ /* 0x000fe2000f8e20ff */
[C---:B------:R-:W-:Y:S01]  /*4a30*/  FFMA.FTZ R7, R8.reuse, R7, -0.36067417263984680176 ;  /* 0xbeb8aa4908077423 */ /* 0x040fe20000010007 */
[----:B------:R-:W-:Y:S01]  /*4a40*/  FFMA.FTZ R12, R11, R12, -0.36067417263984680176 ;  /* 0xbeb8aa490b0c7423 */ /* 0x000fe2000001000c */
[----:B------:R-:W-:Y:S01]  /*4a50*/  FFMA.FTZ R6, R5, R6, -0.72134751081466674805 ;  /* 0xbf38aa3b05067423 */ /* 0x000fe20000010006 */
[----:B------:R-:W-:Y:S01]  /*4a60*/  IADD3 R14, R37, -R14, RZ ;  /* 0x8000000e250e7210 */ /* 0x000fe20007ffe0ff */
[C---:B------:R-:W-:Y:S01]  /*4a70*/  FFMA.FTZ R7, R8.reuse, R7, 0.48089820146560668945 ;  /* 0x3ef6384a08077423 */ /* 0x040fe20000010007 */
[----:B------:R-:W-:Y:S01]  /*4a80*/  FFMA.FTZ R12, R11, R12, 0.48089820146560668945 ;  /* 0x3ef6384a0b0c7423 */ /* 0x000fe2000001000c */
[----:B------:R-:W-:Y:S01]  /*4a90*/  FMUL R6, R5, R6 ;  /* 0x0000000605067220 */ /* 0x000fe20000400000 */
[----:B------:R-:W-:Y:S01]  /*4aa0*/  ISETP.GE.U32.AND P4, PT, R37, 0x7f800000, PT ;  /* 0x7f8000002500780c */ /* 0x000fe20003f86070 */
[----:B------:R-:W-:Y:S01]  /*4ab0*/  FFMA.FTZ R7, R8, R7, -0.72134751081466674805 ;  /* 0xbf38aa3b08077423 */ /* 0x000fe20000010007 */
[----:B------:R-:W-:Y:S01]  /*4ac0*/  FFMA.FTZ R12, R11, R12, -0.72134751081466674805 ;  /* 0xbf38aa3b0b0c7423 */ /* 0x000fe2000001000c */
[----:B------:R-:W-:Y:S01]  /*4ad0*/  FMUL R6, R5, R6 ;  /* 0x0000000605067220 */ /* 0x000fe20000400000 */
[----:B------:R-:W-:Y:S01]  /*4ae0*/  FADD R14, R14, -1 ;  /* 0xbf8000000e0e7421 */ /* 0x000fe20000000000 */
[C---:B------:R-:W-:Y:S01]  /*4af0*/  FMUL R7, R8.reuse, R7 ;  /* 0x0000000708077220 */ /* 0x040fe20000400000 */
[----:B------:R-:W-:Y:S01]  /*4b00*/  FMUL R12, R11, R12 ;  /* 0x0000000c0b0c7220 */ /* 0x000fe20000400000 */
[----:B------:R-:W-:Y:S01]  /*4b10*/  FFMA.FTZ R5, R5, 1.4426950216293334961, R6 ;  /* 0x3fb8aa3b05057823 */ /* 0x000fe20000010006 */
[----:B------:R-:W-:Y:S01]  /*4b20*/  @P1 MOV R6, 0x7f800000 ;  /* 0x7f80000000061802 */ /* 0x000fe20000000f00 */
[----:B------:R-:W-:Y:S01]  /*4b30*/  FMUL R7, R8, R7 ;  /* 0x0000000708077220 */ /* 0x000fe20000400000 */
[C---:B------:R-:W-:Y:S01]  /*4b40*/  FMUL R12, R11.reuse, R12 ;  /* 0x0000000c0b0c7220 */ /* 0x040fe20000400000 */
[----:B------:R-:W-:Y:S01]  /*4b50*/  FADD R73, R4, R5 ;  /* 0x0000000504497221 */ /* 0x000fe20000000000 */
[----:B------:R-:W-:Y:S01]  /*4b60*/  @P0 MOV R4, 0x7f800000 ;  /* 0x7f80000000040802 */ /* 0x000fe20000000f00 */
[----:B------:R-:W-:Y:S01]  /*4b70*/  FFMA.FTZ R8, R8, 1.4426950216293334961, R7 ;  /* 0x3fb8aa3b08087823 */ /* 0x000fe20000010007 */
[----:B------:R-:W-:Y:S01]  /*4b80*/  FFMA.FTZ R11, R11, 1.4426950216293334961, R12 ;  /* 0x3fb8aa3b0b0b7823 */ /* 0x000fe2000001000c */
[----:B------:R-:W-:Y:S01]  /*4b90*/  @P5 MOV R5, 0x7f800000 ;  /* 0x7f80000000055802 */ /* 0x000fe20000000f00 */
[----:B------:R-:W-:Y:S01]  /*4ba0*/  FFMA.FTZ R13, R14, R13, -0.16845393180847167969 ;  /* 0xbe2c7f300e0d7423 */ /* 0x000fe2000001000d */
[----:B------:R-:W-:Y:S01]  /*4bb0*/  FADD R78, R9, R8 ;  /* 0x00000008094e7221 */ /* 0x000fe20000000000 */
[----:B------:R-:W-:Y:S01]  /*4bc0*/  FADD R82, R10, R11 ;  /* 0x0000000b0a527221 */ /* 0x000fe20000000000 */
[----:B------:R-:W-:Y:S01]  /*4bd0*/  @P0 FFMA.FTZ R73, R33, R4, +INF ;  /* 0x7f80000021490423 */ /* 0x000fe20000010004 */
[----:B------:R-:W-:Y:S01]  /*4be0*/  @P1 FFMA.FTZ R78, R35, R6, +INF ;  /* 0x7f800000234e1423 */ /* 0x000fe20000010006 */
[----:B------:R-:W-:Y:S01]  /*4bf0*/  @P5 FFMA.FTZ R82, R48, R5, +INF ;  /* 0x7f80000030525423 */ /* 0x000fe20000010005 */
[----:B------:R-:W-:Y:S01]  /*4c00*/  BAR.SYNC.DEFER_BLOCKING 0x0 ;  /* 0x0000000000007b1d */ /* 0x000fe20000010000 */
[----:B------:R-:W-:Y:S01]  /*4c10*/  F2FP.BF16.F32.PACK_AB R8, R38, R27 ;  /* 0x0000001b2608723e */ /* 0x000fe200000010ff */
[----:B------:R-:W-:Y:S01]  /*4c20*/  FFMA.FTZ R13, R14, R13, 0.1716887056827545166 ;  /* 0x3e2fcf2a0e0d7423 */ /* 0x000fe2000001000d */
[----:B------:R-:W-:Y:S01]  /*4c30*/  F2FP.BF16.F32.PACK_AB R9, R36, R25 ;  /* 0x000000192409723e */ /* 0x000fe200000010ff */
[----:B------:R-:W-:Y:S01]  /*4c40*/  IMAD R29, R87, 0x6, RZ ;  /* 0x00000006571d7824 */ /* 0x000fe200078e02ff */
[----:B------:R-:W-:Y:S01]  /*4c50*/  F2FP.BF16.F32.PACK_AB R10, R93, R26 ;  /* 0x0000001a5d0a723e */ /* 0x000fe200000010ff */
[----:B------:R-:W-:Y:S01]  /*4c60*/  FFMA.FTZ R13, R14, R13, -0.17900948226451873779 ;  /* 0xbe374e430e0d7423 */ /* 0x000fe2000001000d */
[----:B------:R-:W-:Y:S01]  /*4c70*/  F2FP.BF16.F32.PACK_AB R11, R95, R24 ;  /* 0x000000185f0b723e */ /* 0x000fe200000010ff */
[C---:B0-----:R-:W-:Y:S01]  /*4c80*/  IMAD R45, R87.reuse, 0xe, RZ ;  /* 0x0000000e572d7824 */ /* 0x041fe200078e02ff */
[----:B------:R-:W-:Y:S01]  /*4c90*/  F2FP.BF16.F32.PACK_AB R24, R34, R23 ;  /* 0x000000172218723e */ /* 0x000fe200000010ff */
[----:B------:R-:W-:Y:S01]  /*4ca0*/  FFMA.FTZ R13, R14, R13, 0.20512372255325317383 ;  /* 0x3e520bf40e0d7423 */ /* 0x000fe2000001000d */
[----:B------:R-:W-:Y:S01]  /*4cb0*/  F2FP.BF16.F32.PACK_AB R25, R32, R21 ;  /* 0x000000152019723e */ /* 0x000fe200000010ff */
[----:B------:R-:W-:Y:S01]  /*4cc0*/  IMAD R89, R87, 0x22, RZ ;  /* 0x0000002257597824 */ /* 0x000fe200078e02ff */
[----:B------:R-:W-:Y:S01]  /*4cd0*/  F2FP.BF16.F32.PACK_AB R26, R97, R16 ;  /* 0x00000010611a723e */ /* 0x000fe200000010ff */
[C---:B------:R-:W-:Y:S01]  /*4ce0*/  FFMA.FTZ R13, R14.reuse, R13, -0.24046532809734344482 ;  /* 0xbe763c8b0e0d7423 */ /* 0x040fe2000001000d */
[----:B------:R-:W-:Y:S01]  /*4cf0*/  F2FP.BF16.F32.PACK_AB R27, R99, R22 ;  /* 0x00000016631b723e */ /* 0x000fe200000010ff */
[----:B------:R-:W-:Y:S01]  /*4d00*/  IMAD R91, R87, 0x24, RZ ;  /* 0x00000024575b7824 */ /* 0x000fe200078e02ff */
[----:B------:R-:W-:Y:S01]  /*4d10*/  @P4 MOV R12, 0x7f800000 ;  /* 0x7f800000000c4802 */ /* 0x000fe20000000f00 */
[----:B------:R-:W-:Y:S01]  /*4d20*/  FFMA.FTZ R13, R14, R13, 0.28857114911079406738 ;  /* 0x3e93bf990e0d7423 */ /* 0x000fe2000001000d */
[----:B------:R-:W-:Y:S01]  /*4d30*/  FSETP.NEU.AND P3, PT, R33, RZ, PT ;  /* 0x000000ff2100720b */ /* 0x000fe20003f6d000 */
[C---:B------:R-:W-:Y:S01]  /*4d40*/  IMAD R93, R87.reuse, 0x26, RZ ;  /* 0x00000026575d7824 */ /* 0x040fe200078e02ff */
[----:B------:R-:W-:Y:S01]  /*4d50*/  F2FP.BF16.F32.PACK_AB R33, R28, R17 ;  /* 0x000000111c21723e */ /* 0x000fe200000010ff */
[C---:B------:R-:W-:Y:S01]  /*4d60*/  FFMA.FTZ R13, R14.reuse, R13, -0.36067417263984680176 ;  /* 0xbeb8aa490e0d7423 */ /* 0x040fe2000001000d */
[----:B------:R-:W-:Y:S01]  /*4d70*/  SHF.L.U32 R21, R87, 0x1, RZ ;  /* 0x0000000157157819 */ /* 0x000fe200000006ff */
[----:B------:R-:W0:Y:S01]  /*4d80*/  LDS.128 R4, [R135] ;  /* 0x0000000087047984 */ /* 0x000e220000000c00 */
[----:B------:R-:W-:Y:S01]  /*4d90*/  FSETP.NEU.AND P2, PT, R35, RZ, PT ;  /* 0x000000ff2300720b */ /* 0x000fe20003f4d000 */
[C---:B------:R-:W-:Y:S01]  /*4da0*/  FFMA.FTZ R13, R14.reuse, R13, 0.48089820146560668945 ;  /* 0x3ef6384a0e0d7423 */ /* 0x040fe2000001000d */
[----:B------:R-:W-:Y:S01]  /*4db0*/  F2FP.BF16.F32.PACK_AB R35, R103, R18 ;  /* 0x000000126723723e */ /* 0x000fe200000010ff */
[----:B------:R-:W-:Y:S01]  /*4dc0*/  BAR.SYNC.DEFER_BLOCKING 0x0 ;  /* 0x0000000000007b1d */ /* 0x000fe20000010000 */
[----:B------:R-:W-:Y:S01]  /*4dd0*/  FSETP.NEU.AND P0, PT, R37, RZ, PT ;  /* 0x000000ff2500720b */ /* 0x000fe20003f0d000 */
[----:B------:R-:W-:Y:S01]  /*4de0*/  FFMA.FTZ R13, R14, R13, -0.72134751081466674805 ;  /* 0xbf38aa3b0e0d7423 */ /* 0x000fe2000001000d */
[----:B------:R-:W-:Y:S01]  /*4df0*/  F2FP.BF16.F32.PACK_AB R32, R30, R19 ;  /* 0x000000131e20723e */ /* 0x000fe200000010ff */
[----:B------:R-:W-:Y:S01]  /*4e00*/  IMAD R95, R87, 0x28, RZ ;  /* 0x00000028575f7824 */ /* 0x000fe200078e02ff */
[----:B------:R-:W-:Y:S01]  /*4e10*/  F2FP.BF16.F32.PACK_AB R34, R101, R20 ;  /* 0x000000146522723e */ /* 0x000fe200000010ff */
[C---:B------:R-:W-:Y:S01]  /*4e20*/  FMUL R13, R14.reuse, R13 ;  /* 0x0000000d0e0d7220 */ /* 0x040fe20000400000 */
[CC--:B------:R-:W-:Y:S01]  /*4e30*/  LEA R23, R87.reuse, R87.reuse, 0x1 ;  /* 0x0000005757177211 */ /* 0x0c0fe200078e08ff */
[C---:B------:R-:W-:Y:S01]  /*4e40*/  IMAD R97, R87.reuse, 0x2a, RZ ;  /* 0x0000002a57617824 */ /* 0x040fe200078e02ff */
[C---:B------:R-:W-:Y:S01]  /*4e50*/  LEA R31, R87.reuse, -R87, 0x3 ;  /* 0x80000057571f7211 */ /* 0x040fe200078e18ff */
[----:B------:R-:W-:Y:S01]  /*4e60*/  FMUL R13, R14, R13 ;  /* 0x0000000d0e0d7220 */ /* 0x000fe20000400000 */
[----:B------:R-:W-:Y:S01]  /*4e70*/  FSETP.NEU.AND P1, PT, R48, RZ, PT ;  /* 0x000000ff3000720b */ /* 0x000fe20003f2d000 */
[C---:B------:R-:W-:Y:S01]  /*4e80*/  IMAD R99, R87.reuse, 0x2c, RZ ;  /* 0x0000002c57637824 */ /* 0x040fe200078e02ff */
[CC--:B------:R-:W-:Y:S01]  /*4e90*/  LEA R47, R87.reuse, -R87.reuse, 0x4 ;  /* 0x80000057572f7211 */ /* 0x0c0fe200078e20ff */
[----:B------:R-:W-:Y:S01]  /*4ea0*/  FFMA.FTZ R14, R14, 1.4426950216293334961, R13 ;  /* 0x3fb8aa3b0e0e7823 */ /* 0x000fe2000001000d */
[C---:B------:R-:W-:Y:S01]  /*4eb0*/  SHF.L.U32 R49, R87.reuse, 0x4, RZ ;  /* 0x0000000457317819 */ /* 0x040fe200000006ff */
[C---:B------:R-:W-:Y:S01]  /*4ec0*/  IMAD R101, R87.reuse, 0x2e, RZ ;  /* 0x0000002e57657824 */ /* 0x040fe200078e02ff */
[-C--:B------:R-:W-:Y:S01]  /*4ed0*/  LEA R51, R87, R87.reuse, 0x4 ;  /* 0x0000005757337211 */ /* 0x080fe200078e20ff */
[----:B------:R-:W-:Y:S01]  /*4ee0*/  FADD R83, R15, R14 ;  /* 0x0000000e0f537221 */ /* 0x000fe20000000000 */
[----:B------:R-:W-:Y:S01]  /*4ef0*/  @P4 FFMA.FTZ R83, R37, R12, +INF ;  /* 0x7f80000025534423 */ /* 0x000fe2000001000c */
[----:B------:R-:W1:Y:S01]  /*4f00*/  LDC.64 R14, c[0x0][0x228] ;  /* 0x00008a00ff0e7b82 */ /* 0x000e620000000a00 */
[----:B------:R-:W-:Y:S01]  /*4f10*/  IMAD R12, R0, UR5, RZ ;  /* 0x00000005000c7c24 */ /* 0x000fe2000f8e02ff */
[----:B------:R-:W-:Y:S01]  /*4f20*/  USHF.L.U32 UR5, UR4, 0x1, URZ ;  /* 0x0000000104057899 */ /* 0x000fe2000800063f */
[C---:B------:R-:W-:Y:S01]  /*4f30*/  IMAD R37, R87.reuse, 0xa, RZ ;  /* 0x0000000a57257824 */ /* 0x040fe200078e02ff */
[----:B------:R-:W-:Y:S01]  /*4f40*/  STSM.16.M88.4 [R3], R8 ;  /* 0x0000000803007844 */ /* 0x000fe20000000200 */
[C---:B------:R-:W-:Y:S01]  /*4f50*/  IMAD R103, R87.reuse, 0x30, RZ ;  /* 0x0000003057677824 */ /* 0x040fe200078e02ff */
[C---:B------:R-:W-:Y:S01]  /*4f60*/  SHF.L.U32 R13, R12.reuse, 0x1, RZ ;  /* 0x000000010c0d7819 */ /* 0x040fe200000006ff */
[----:B------:R-:W-:Y:S01]  /*4f70*/  IMAD.HI R12, R12, 0x2, RZ ;  /* 0x000000020c0c7827 */ /* 0x000fe200078e02ff */
[----:B------:R-:W-:Y:S01]  /*4f80*/  BAR.SYNC.DEFER_BLOCKING 0x0 ;  /* 0x0000000000007b1d */ /* 0x000fe20000010000 */
[----:B------:R-:W-:-:S02]  /*4f90*/  LEA R85, R87, -R87, 0x5 ;  /* 0x8000005757557211 */ /* 0x000fc400078e28ff */
[C---:B------:R-:W-:Y:S01]  /*4fa0*/  IMAD R109, R87.reuse, 0x36, RZ ;  /* 0x00000036576d7824 */ /* 0x040fe200078e02ff */
[----:B------:R-:W-:Y:S01]  /*4fb0*/  FSEL R82, R82, -INF , P1 ;  /* 0xff80000052527808 */ /* 0x000fe20000800000 */
[C---:B------:R-:W-:Y:S01]  /*4fc0*/  IMAD R111, R87.reuse, 0x38, RZ ;  /* 0x00000038576f7824 */ /* 0x040fe200078e02ff */
[----:B------:R-:W-:Y:S01]  /*4fd0*/  SHF.L.U32 R134, R134, 0x1, RZ ;  /* 0x0000000186867819 */ /* 0x000fe200000006ff */
[C---:B------:R-:W-:Y:S02]  /*4fe0*/  IMAD R71, R87.reuse, 0x1b, RZ ;  /* 0x0000001b57477824 */ /* 0x040fe400078e02ff */
[C---:B------:R-:W-:Y:S02]  /*4ff0*/  IMAD R113, R87.reuse, 0x3a, RZ ;  /* 0x0000003a57717824 */ /* 0x040fe400078e02ff */
[----:B------:R-:W-:Y:S01]  /*5000*/  FFMA R82, R82, 0.69314718246459960938, R79 ;  /* 0x3f31721852527823 */ /* 0x000fe2000000004f */
[C---:B------:R-:W-:Y:S01]  /*5010*/  IMAD R115, R87.reuse, 0x3c, RZ ;  /* 0x0000003c57737824 */ /* 0x040fe200078e02ff */
[----:B------:R-:W-:Y:S01]  /*5020*/  LOP3.LUT R134, R134, 0x1f8, RZ, 0xc0, !PT ;  /* 0x000001f886867812 */ /* 0x000fe200078ec0ff */
[----:B------:R-:W-:-:S02]  /*5030*/  IMAD R117, R87, 0x3e, RZ ;  /* 0x0000003e57757824 */ /* 0x000fc400078e02ff */
[----:B------:R-:W-:Y:S01]  /*5040*/  IMAD R77, R87, 0x1d, RZ ;  /* 0x0000001d574d7824 */ /* 0x000fe200078e02ff */
[----:B-1----:R-:W-:Y:S01]  /*5050*/  IADD3 R16, P4, P5, R13, UR5, R14 ;  /* 0x000000050d107c10 */ /* 0x002fe2000fd9e00e */
[----:B------:R-:W-:-:S03]  /*5060*/  UIMAD.WIDE UR4, UR4, 0x2, URZ ;  /* 0x00000002040478a5 */ /* 0x000fc6000f8e023f */
[----:B------:R-:W-:-:S03]  /*5070*/  LEA R20, P6, R87, R16, 0x2 ;  /* 0x0000001057147211 */ /* 0x000fc600078c10ff */
[----:B------:R-:W-:Y:S01]  /*5080*/  IADD3.X R17, R12, UR5, R15, P4, P5 ;  /* 0x000000050c117c10 */ /* 0x000fe2000a7ea40f */
[----:B------:R-:W1:Y:S01]  /*5090*/  LDS.128 R8, [R135] ;  /* 0x0000000087087984 */ /* 0x000e620000000c00 */
[----:B------:R-:W-:Y:S01]  /*50a0*/  BAR.SYNC.DEFER_BLOCKING 0x0 ;  /* 0x0000000000007b1d */ /* 0x000fe20000010000 */
[-C--:B------:R-:W-:Y:S02]  /*50b0*/  IADD3 R18, P5, R21, R16.reuse, RZ ;  /* 0x0000001015127210 */ /* 0x080fe40007fbe0ff */
[----:B------:R-:W-:Y:S02]  /*50c0*/  IADD3 R22, P4, R29, R16, RZ ;  /* 0x000000101d167210 */ /* 0x000fe40007f9e0ff */
[-C--:B------:R-:W-:Y:S01]  /*50d0*/  LEA.HI.X.SX32 R19, R87, R17.reuse, 0x1, P5 ;  /* 0x0000001157137211 */ /* 0x080fe200028f0eff */
[----:B------:R-:W-:Y:S01]  /*50e0*/  ULDC UR4, c[0x0][0x27c] ;  /* 0x00009f0000047ab9 */ /* 0x000fe20000000800 */
[-C--:B------:R-:W-:Y:S01]  /*50f0*/  LEA.HI.X.SX32 R21, R21, R17.reuse, 0x1, P6 ;  /* 0x0000001115157211 */ /* 0x080fe200030f0eff */
[----:B------:R-:W-:Y:S01]  /*5100*/  UIMAD UR4, UR16, UR4, URZ ;  /* 0x00000004100472a4 */ /* 0x000fe2000f8e023f */
[----:B------:R-:W-:-:S02]  /*5110*/  LEA.HI.X.SX32 R23, R23, R17, 0x1, P4 ;  /* 0x0000001117177211 */ /* 0x000fc400020f0eff */
[-C--:B------:R-:W-:Y:S01]  /*5120*/  IADD3 R28, P4, R41, R16.reuse, RZ ;  /* 0x00000010291c7210 */ /* 0x080fe20007f9e0ff */
[----:B------:R-:W-:Y:S02]  /*5130*/  USHF.L.U32 UR6, UR4, 0x2, URZ ;  /* 0x0000000204067899 */ /* 0x000fe4000800063f */
[----:B------:R-:W-:Y:S01]  /*5140*/  UIMAD.WIDE UR4, UR4, 0x4, URZ ;  /* 0x00000004040478a5 */ /* 0x000fe2000f8e023f */
[----:B------:R-:W-:Y:S01]  /*5150*/  LEA.HI.X.SX32 R29, R29, R17, 0x1, P4 ;  /* 0x000000111d1d7211 */ /* 0x000fe200020f0eff */
[----:B------:R2:W-:Y:S01]  /*5160*/  STSM.16.M88.4 [R3], R24 ;  /* 0x0000001803007844 */ /* 0x0005e20000000200 */
[----:B------:R-:W-:Y:S01]  /*5170*/  BAR.SYNC.DEFER_BLOCKING 0x0 ;  /* 0x0000000000007b1d */ /* 0x000fe20000010000 */
[C---:B--2---:R-:W-:Y:S02]  /*5180*/  SHF.L.U32 R25, R87.reuse, 0x2, RZ ;  /* 0x0000000257197819 */ /* 0x044fe400000006ff */
[C---:B------:R-:W-:Y:S02]  /*5190*/  LEA R24, P5, R87.reuse, R16, 0x3 ;  /* 0x0000001057187211 */ /* 0x040fe400078a18ff */
[----:B------:R-:W-:-:S02]  /*51a0*/  LEA R27, R87, R87, 0x2 ;  /* 0x00000057571b7211 */ /* 0x000fc400078e10ff */
[-C--:B------:R-:W-:Y:S02]  /*51b0*/  IADD3 R26, P6, R37, R16.reuse, RZ ;  /* 0x00000010251a7210 */ /* 0x080fe40007fde0ff */
[-C--:B------:R-:W-:Y:S02]  /*51c0*/  LEA.HI.X.SX32 R25, R25, R17.reuse, 0x1, P5 ;  /* 0x0000001119197211 */ /* 0x080fe400028f0eff */
[-C--:B------:R-:W-:Y:S01]  /*51d0*/  IADD3 R30, P5, R45, R16.reuse, RZ ;  /* 0x000000102d1e7210 */ /* 0x080fe20007fbe0ff */
[----:B------:R-:W2:Y:S01]  /*51e0*/  LDS.128 R12, [R135] ;  /* 0x00000000870c7984 */ /* 0x000ea20000000c00 */
[-C--:B------:R-:W-:Y:S02]  /*51f0*/  LEA.HI.X.SX32 R27, R27, R17.reuse, 0x1, P6 ;  /* 0x000000111b1b7211 */ /* 0x080fe400030f0eff */
[----:B------:R-:W-:Y:S01]  /*5200*/  LEA.HI.X.SX32 R31, R31, R17, 0x1, P5 ;  /* 0x000000111f1f7211 */ /* 0x000fe200028f0eff */
[----:B------:R-:W-:Y:S01]  /*5210*/  BAR.SYNC.DEFER_BLOCKING 0x0 ;  /* 0x0000000000007b1d */ /* 0x000fe20000010000 */
[----:B------:R-:W-:-:S04]  /*5220*/  IADD3 R36, P5, R57, R16, RZ ;  /* 0x0000001039247210 */ /* 0x000fc80007fbe0ff */
[----:B------:R-:W-:Y:S02]  /*5230*/  LEA.HI.X.SX32 R37, R37, R17, 0x1, P5 ;  /* 0x0000001125257211 */ /* 0x000fe400028f0eff */
[----:B------:R-:W-:-:S04]  /*5240*/  IADD3 R42, P5, R69, R16, RZ ;  /* 0x00000010452a7210 */ /* 0x000fc80007fbe0ff */
[----:B------:R-:W-:Y:S02]  /*5250*/  LEA.HI.X.SX32 R43, R43, R17, 0x1, P5 ;  /* 0x000000112b2b7211 */ /* 0x000fe400028f0eff */
[----:B------:R-:W-:-:S04]  /*5260*/  LEA R48, P5, R87, R16, 0x5 ;  /* 0x0000001057307211 */ /* 0x000fc800078a28ff */
[----:B------:R-:W-:Y:S02]  /*5270*/  LEA.HI.X.SX32 R49, R49, R17, 0x1, P5 ;  /* 0x0000001131317211 */ /* 0x000fe400028f0eff */
[----:B------:R-:W-:-:S04]  /*5280*/  IADD3 R54, P5, R93, R16, RZ ;  /* 0x000000105d367210 */ /* 0x000fc80007fbe0ff */
[----:B------:R-:W-:Y:S01]  /*5290*/  LEA.HI.X.SX32 R55, R55, R17, 0x1, P5 ;  /* 0x0000001137377211 */ /* 0x000fe200028f0eff */
[----:B------:R3:W-:Y:S01]  /*52a0*/  STSM.16.M88.4 [R3], R32 ;  /* 0x0000002003007844 */ /* 0x0007e20000000200 */
[----:B------:R-:W-:Y:S01]  /*52b0*/  BAR.SYNC.DEFER_BLOCKING 0x0 ;  /* 0x0000000000007b1d */ /* 0x000fe20000010000 */
[-C--:B------:R-:W-:Y:S02]  /*52c0*/  IADD3 R60, P5, R99, R16.reuse, RZ ;  /* 0x00000010633c7210 */ /* 0x080fe40007fbe0ff */
[C---:B---3--:R-:W-:Y:S02]  /*52d0*/  SHF.L.U32 R3, R87.reuse, 0x3, RZ ;  /* 0x0000000357037819 */ /* 0x048fe400000006ff */
[C---:B------:R-:W-:Y:S02]  /*52e0*/  LEA R35, R87.reuse, R87, 0x3 ;  /* 0x0000005757237211 */ /* 0x040fe400078e18ff */
[-C--:B------:R-:W-:Y:S02]  /*52f0*/  LEA R32, P6, R87, R16.reuse, 0x4 ;  /* 0x0000001057207211 */ /* 0x080fe400078c20ff */
[----:B------:R-:W-:-:S02]  /*5300*/  IADD3 R34, P4, R53, R16, RZ ;  /* 0x0000001035227210 */ /* 0x000fc40007f9e0ff */
[-C--:B------:R-:W-:Y:S02]  /*5310*/  LEA.HI.X.SX32 R33, R3, R17.reuse, 0x1, P6 ;  /* 0x0000001103217211 */ /* 0x080fe400030f0eff */
[-C--:B------:R-:W-:Y:S02]  /*5320*/  LEA.HI.X.SX32 R35, R35, R17.reuse, 0x1, P4 ;  /* 0x0000001123237211 */ /* 0x080fe400020f0eff */
[-C--:B------:R-:W-:Y:S01]  /*5330*/  IADD3 R38, P6, R61, R16.reuse, RZ ;  /* 0x000000103d267210 */ /* 0x080fe20007fde0ff */
[----:B0-----:R0:W-:Y:S01]  /*5340*/  STG.E.U16 desc[UR20][R16.64], R4 ;  /* 0x0000000410007986 */ /* 0x0011e2000c101514 */
[----:B------:R-:W-:Y:S02]  /*5350*/  IADD3 R40, P4, R65, R16, RZ ;  /* 0x0000001041287210 */ /* 0x000fe40007f9e0ff */
[-C--:B------:R-:W-:Y:S02]  /*5360*/  LEA.HI.X.SX32 R39, R39, R17.reuse, 0x1, P6 ;  /* 0x0000001127277211 */ /* 0x080fe400030f0eff */
[----:B------:R-:W-:-:S02]  /*5370*/  LEA.HI.X.SX32 R41, R41, R17, 0x1, P4 ;  /* 0x0000001129297211 */ /* 0x000fc400020f0eff */
[-C--:B------:R-:W-:Y:S02]  /*5380*/  IADD3 R44, P6, R75, R16.reuse, RZ ;  /* 0x000000104b2c7210 */ /* 0x080fe40007fde0ff */
[-C--:B------:R-:W-:Y:S02]  /*5390*/  IADD3 R46, P4, R81, R16.reuse, RZ ;  /* 0x00000010512e7210 */ /* 0x080fe40007f9e0ff */
[-C--:B------:R-:W-:Y:S02]  /*53a0*/  LEA.HI.X.SX32 R45, R45, R17.reuse, 0x1, P6 ;  /* 0x000000112d2d7211 */ /* 0x080fe400030f0eff */
[----:B------:R-:W-:Y:S02]  /*53b0*/  LEA.HI.X.SX32 R47, R47, R17, 0x1, P4 ;  /* 0x000000112f2f7211 */ /* 0x000fe400020f0eff */
[-C--:B------:R-:W-:Y:S02]  /*53c0*/  IADD3 R50, P6, R89, R16.reuse, RZ ;  /* 0x0000001059327210 */ /* 0x080fe40007fde0ff */
[----:B------:R-:W-:-:S02]  /*53d0*/  IADD3 R52, P4, R91, R16, RZ ;  /* 0x000000105b347210 */ /* 0x000fc40007f9e0ff */
[-C--:B------:R-:W-:Y:S02]  /*53e0*/  LEA.HI.X.SX32 R51, R51, R17.reuse, 0x1, P6 ;  /* 0x0000001133337211 */ /* 0x080fe400030f0eff */
[-C--:B------:R-:W-:Y:S02]  /*53f0*/  LEA.HI.X.SX32 R53, R53, R17.reuse, 0x1, P4 ;  /* 0x0000001135357211 */ /* 0x080fe400020f0eff */
[-C--:B------:R-:W-:Y:S02]  /*5400*/  IADD3 R56, P6, R95, R16.reuse, RZ ;  /* 0x000000105f387210 */ /* 0x080fe40007fde0ff */
[----:B------:R-:W-:Y:S02]  /*5410*/  IADD3 R58, P4, R97, R16, RZ ;  /* 0x00000010613a7210 */ /* 0x000fe40007f9e0ff */
[-C--:B------:R-:W-:Y:S02]  /*5420*/  LEA.HI.X.SX32 R57, R57, R17.reuse, 0x1, P6 ;  /* 0x0000001139397211 */ /* 0x080fe400030f0eff */
[----:B------:R-:W-:-:S02]  /*5430*/  LEA.HI.X.SX32 R59, R59, R17, 0x1, P4 ;  /* 0x000000113b3b7211 */ /* 0x000fc400020f0eff */
[-C--:B------:R-:W-:Y:S02]  /*5440*/  IADD3 R62, P6, R101, R16.reuse, RZ ;  /* 0x00000010653e7210 */ /* 0x080fe40007fde0ff */
[-C--:B------:R-:W-:Y:S02]  /*5450*/  IADD3 R64, P4, R103, R16.reuse, RZ ;  /* 0x0000001067407210 */ /* 0x080fe40007f9e0ff */
[-C--:B------:R-:W-:Y:S02]  /*5460*/  LEA.HI.X.SX32 R61, R61, R17.reuse, 0x1, P5 ;  /* 0x000000113d3d7211 */ /* 0x080fe400028f0eff */
        /* <DEDUP_REMOVED lines=12> */
[----:B0-----:R-:W-:Y:S02]  /*5530*/  IADD3 R16, P5, R117, R16, RZ ;  /* 0x0000001075107210 */ /* 0x001fe40007fbe0ff */
[-C--:B------:R-:W-:Y:S02]  /*5540*/  LEA.HI.X.SX32 R77, R77, R17.reuse, 0x1, P6 ;  /* 0x000000114d4d7211 */ /* 0x080fe400030f0eff */
[----:B------:R-:W-:-:S02]  /*5550*/  LEA.HI.X.SX32 R81, R81, R17, 0x1, P4 ;  /* 0x0000001151517211 */ /* 0x000fc400020f0eff */
[----:B------:R-:W-:Y:S02]  /*5560*/  LEA.HI.X.SX32 R17, R85, R17, 0x1, P5 ;  /* 0x0000001155117211 */ /* 0x000fe400028f0eff */
[----:B------:R-:W0:Y:S01]  /*5570*/  LDS.128 R84, [R135] ;  /* 0x0000000087547984 */ /* 0x000e220000000c00 */
[----:B------:R-:W-:Y:S02]  /*5580*/  PRMT R4, R4, 0x7632, R4 ;  /* 0x0000763204047816 */ /* 0x000fe40000000004 */
[----:B------:R-:W-:-:S03]  /*5590*/  PRMT R3, R5, 0x7632, R3 ;  /* 0x0000763205037816 */ /* 0x000fc60000000003 */
[----:B------:R3:W-:Y:S04]  /*55a0*/  STG.E.U16 desc[UR20][R18.64], R4 ;  /* 0x0000000412007986 */ /* 0x0007e8000c101514 */
[----:B------:R4:W-:Y:S04]  /*55b0*/  STG.E.U16 desc[UR20][R20.64], R5 ;  /* 0x0000000514007986 */ /* 0x0009e8000c101514 */
[----:B------:R5:W-:Y:S01]  /*55c0*/  STG.E.U16 desc[UR20][R22.64], R3 ;  /* 0x0000000316007986 */ /* 0x000be2000c101514 */
[----:B---3--:R-:W-:-:S03]  /*55d0*/  PRMT R19, R6, 0x7632, R19 ;  /* 0x0000763206137816 */ /* 0x008fc60000000013 */
[----:B------:R2:W-:Y:S01]  /*55e0*/  STG.E.U16 desc[UR20][R24.64], R6 ;  /* 0x0000000618007986 */ /* 0x0005e2000c101514 */
[----:B-1----:R-:W-:Y:S02]  /*55f0*/  PRMT R4, R9, 0x7632, R4 ;  /* 0x0000763209047816 */ /* 0x002fe40000000004 */
[----:B----4-:R-:W-:Y:S01]  /*5600*/  PRMT R21, R7, 0x7632, R21 ;  /* 0x0000763207157816 */ /* 0x010fe20000000015 */
[----:B------:R1:W-:Y:S01]  /*5610*/  STG.E.U16 desc[UR20][R26.64], R19 ;  /* 0x000000131a007986 */ /* 0x0003e2000c101514 */
[----:B------:R-:W-:Y:S02]  /*5620*/  PRMT R5, R11, 0x7632, R5 ;  /* 0x000076320b057816 */ /* 0x000fe40000000005 */
[----:B-----5:R-:W-:Y:S01]  /*5630*/  PRMT R23, R8, 0x7632, R23 ;  /* 0x0000763208177816 */ /* 0x020fe20000000017 */
[----:B------:R3:W-:Y:S01]  /*5640*/  STG.E.U16 desc[UR20][R28.64], R7 ;  /* 0x000000071c007986 */ /* 0x0007e2000c101514 */
[----:B------:R-:W-:-:S03]  /*5650*/  PRMT R3, R10, 0x7632, R3 ;  /* 0x000076320a037816 */ /* 0x000fc60000000003 */
[----:B------:R4:W-:Y:S01]  /*5660*/  STG.E.U16 desc[UR20][R30.64], R21 ;  /* 0x000000151e007986 */ /* 0x0009e2000c101514 */
[----:B--2---:R-:W-:Y:S02]  /*5670*/  PRMT R25, R12, 0x7632, R25 ;  /* 0x000076320c197816 */ /* 0x004fe40000000019 */
[----:B------:R-:W-:Y:S01]  /*5680*/  FSEL R6, R83, -INF , P0 ;  /* 0xff80000053067808 */ /* 0x000fe20000000000 */
[----:B------:R0:W-:Y:S01]  /*5690*/  STG.E.U16 desc[UR20][R32.64], R8 ;  /* 0x0000000820007986 */ /* 0x0001e2000c101514 */
[----:B-1----:R-:W-:-:S03]  /*56a0*/  PRMT R27, R13, 0x7632, R27 ;  /* 0x000076320d1b7816 */ /* 0x002fc6000000001b */
[----:B------:R1:W-:Y:S01]  /*56b0*/  STG.E.U16 desc[UR20][R34.64], R23 ;  /* 0x0000001722007986 */ /* 0x0003e2000c101514 */
[----:B---3--:R-:W-:Y:S01]  /*56c0*/  PRMT R29, R14, 0x7632, R29 ;  /* 0x000076320e1d7816 */ /* 0x008fe2000000001d */
[----:B------:R-:W-:Y:S02]  /*56d0*/  FFMA R83, R6, 0.69314718246459960938, R181 ;  /* 0x3f31721806537823 */ /* 0x000fe400000000b5 */
[----:B------:R2:W-:Y:S01]  /*56e0*/  STG.E.U16 desc[UR20][R36.64], R9 ;  /* 0x0000000924007986 */ /* 0x0005e2000c101514 */
[----:B----4-:R-:W-:-:S03]  /*56f0*/  PRMT R31, R15, 0x7632, R31 ;  /* 0x000076320f1f7816 */ /* 0x010fc6000000001f */
[----:B------:R3:W-:Y:S01]  /*5700*/  STG.E.U16 desc[UR20][R38.64], R4 ;  /* 0x0000000426007986 */ /* 0x0007e2000c101514 */
[----:B0-----:R-:W-:-:S03]  /*5710*/  PRMT R33, R84, 0x7632, R33 ;  /* 0x0000763254217816 */ /* 0x001fc60000000021 */
[----:B------:R0:W-:Y:S01]  /*5720*/  STG.E.U16 desc[UR20][R40.64], R10 ;  /* 0x0000000a28007986 */ /* 0x0001e2000c101514 */
[----:B-1----:R-:W-:-:S03]  /*5730*/  PRMT R35, R85, 0x7632, R35 ;  /* 0x0000763255237816 */ /* 0x002fc60000000023 */
[----:B------:R1:W-:Y:S01]  /*5740*/  STG.E.U16 desc[UR20][R42.64], R3 ;  /* 0x000000032a007986 */ /* 0x0003e2000c101514 */
[----:B--2---:R-:W2:Y:S03]  /*5750*/  LDC.64 R8, c[0x0][0x230] ;  /* 0x00008c00ff087b82 */ /* 0x004ea60000000a00 */
[----:B------:R-:W-:Y:S01]  /*5760*/  STG.E.U16 desc[UR20][R44.64], R11 ;  /* 0x0000000b2c007986 */ /* 0x000fe2000c101514 */
[----:B---3--:R-:W-:Y:S02]  /*5770*/  PRMT R38, R86, 0x7632, R38 ;  /* 0x0000763256267816 */ /* 0x008fe40000000026 */
[----:B------:R-:W-:Y:S01]  /*5780*/  FSEL R4, R73, -INF , P3 ;  /* 0xff80000049047808 */ /* 0x000fe20001800000 */
[----:B------:R3:W-:Y:S01]  /*5790*/  STG.E.U16 desc[UR20][R46.64], R5 ;  /* 0x000000052e007986 */ /* 0x0007e2000c101514 */
[----:B0-----:R-:W-:-:S03]  /*57a0*/  PRMT R10, R87, 0x7632, R10 ;  /* 0x00007632570a7816 */ /* 0x001fc6000000000a */
[----:B------:R-:W-:Y:S01]  /*57b0*/  STG.E.U16 desc[UR20][R48.64], R12 ;  /* 0x0000000c30007986 */ /* 0x000fe2000c101514 */
[----:B-1----:R-:W-:Y:S01]  /*57c0*/  FSEL R3, R78, -INF , P2 ;  /* 0xff8000004e037808 */ /* 0x002fe20001000000 */
[----:B------:R-:W-:Y:S02]  /*57d0*/  FFMA R4, R4, 0.69314718246459960938, R151 ;  /* 0x3f31721804047823 */ /* 0x000fe40000000097 */
[----:B------:R-:W-:Y:S04]  /*57e0*/  STG.E.U16 desc[UR20][R50.64], R25 ;  /* 0x0000001932007986 */ /* 0x000fe8000c101514 */
[----:B------:R-:W-:Y:S01]  /*57f0*/  STG.E.U16 desc[UR20][R52.64], R13 ;  /* 0x0000000d34007986 */ /* 0x000fe2000c101514 */
[----:B---3--:R-:W-:Y:S01]  /*5800*/  FFMA R5, R3, 0.69314718246459960938, R72 ;  /* 0x3f31721803057823 */ /* 0x008fe20000000048 */
[C---:B------:R-:W-:Y:S01]  /*5810*/  SHF.L.U32 R3, R0.reuse, 0x2, RZ ;  /* 0x0000000200037819 */ /* 0x040fe200000006ff */
[----:B------:R-:W-:Y:S01]  /*5820*/  IMAD.HI R0, R0, 0x4, RZ ;  /* 0x0000000400007827 */ /* 0x000fe200078e02ff */
[----:B------:R-:W-:Y:S04]  /*5830*/  STG.E.U16 desc[UR20][R54.64], R27 ;  /* 0x0000001b36007986 */ /* 0x000fe8000c101514 */
        /* <DEDUP_REMOVED lines=11> */
[----:B------:R-:W-:Y:S01]  /*58f0*/  STG.E.U16 desc[UR20][R16.64], R10 ;  /* 0x0000000a10007986 */ /* 0x000fe2000c101514 */
[----:B------:R-:W-:Y:S06]  /*5900*/  BAR.SYNC.DEFER_BLOCKING 0x0 ;  /* 0x0000000000007b1d */ /* 0x000fec0000010000 */
[----:B------:R2:W-:Y:S04]  /*5910*/  STS.64 [R134+UR17], R4 ;  /* 0x0000000486007988 */ /* 0x0005e80008000a11 */
[----:B------:R-:W-:Y:S01]  /*5920*/  STS.64 [R134+UR17+0x200], R82 ;  /* 0x0002005286007988 */ /* 0x000fe20008000a11 */
[----:B------:R-:W-:Y:S01]  /*5930*/  BAR.SYNC.DEFER_BLOCKING 0x0 ;  /* 0x0000000000007b1d */ /* 0x000fe20000010000 */
[----:B--2---:R-:W-:-:S04]  /*5940*/  IADD3 R4, P0, P1, R3, UR6, R8 ;  /* 0x0000000603047c10 */ /* 0x004fc8000f91e008 */
[----:B------:R-:W-:Y:S01]  /*5950*/  IADD3.X R5, R0, UR5, R9, P0, P1 ;  /* 0x0000000500057c10 */ /* 0x000fe200087e2409 */
[----:B------:R-:W0:Y:S04]  /*5960*/  LDS R7, [R2] ;  /* 0x0000000002077984 */ /* 0x000e280000000800 */
[----:B0-----:R-:W-:Y:S01]  /*5970*/  STG.E desc[UR20][R4.64], R7 ;  /* 0x0000000704007986 */ /* 0x001fe2000c101914 */
[----:B------:R-:W-:Y:S05]  /*5980*/  EXIT ;  /* 0x000000000000794d */ /* 0x000fea0003800000 */
.L_x_2:
[----:B------:R-:W-:-:S00]  /*5990*/  BRA `(.L_x_2) ;  /* 0xfffffffc00fc7947 */ /* 0x000fc0000383ffff */
[----:B------:R-:W-:-:S00]  /*59a0*/  NOP ;  /* 0x0000000000007918 */ /* 0x000fc00000000000 */
        /* <DEDUP_REMOVED lines=13> */
.L_x_3:


//--------------------- .nv.global.init           --------------------------
	.section	.nv.global.init,"aw",@progbits
.nv.global.init:
	.type		_$_str,@object
	.size		_$_str,(.L_0 - _$_str)
_$_str:
        /*0000*/ 	.byte	0x5f, 0x5f, 0x43, 0x55, 0x44, 0x41, 0x5f, 0x46, 0x54, 0x5a, 0x00
.L_0:


//--------------------- .nv.shared.attn_fwd       --------------------------
	.section	.nv.shared.attn_fwd,"aw",@nobits
	.sectionflags	@""
	.align	16
	.zero		1024


//--------------------- .nv.shared.reserved.0     --------------------------
	.section	.nv.shared.reserved.0,"aw",@nobits
	.weak		__nv_reservedSMEM_offset_0_alias
	.size		__nv_reservedSMEM_offset_0_alias, 0, 0
	.other		__nv_reservedSMEM_offset_0_alias,@"STO_CUDA_RESERVED_SHARED STV_DEFAULT"
__nv_reservedSMEM_offset_0_alias:
	.zero		0


//--------------------- .nv.constant0.attn_fwd    --------------------------
	.section	.nv.constant0.attn_fwd,"a",@progbits
	.sectionflags	@""
	.align	4
.nv.constant0.attn_fwd:
	.zero		664


//--------------------- SYMBOLS --------------------------

	.type		.nv.reservedSmem.offset0,@object
	.size		.nv.reservedSmem.offset0,0x4
